	.target	sm_90a

	.elftype	@"ET_EXEC"


//--------------------- .note.nv.tkinfo           --------------------------
	.section	.note.nv.tkinfo,"",@"SHT_NOTE"
	.sectionflags	@"SHF_NOTE_NV_TKINFO"
	.tkinfo
        /*0018*/ 	.word	0x00000002
        /*0030*/ 	.string	""
        /*0030*/ 	.string	"ptxas"
        /*0030*/ 	.string	"Cuda compilation tools, release 13.0, V13.0.88"
        /*0030*/ 	.string	"Build cuda_13.0.r13.0/compiler.36424714_0"
        /*0030*/ 	.string	"-arch sm_90a -m 64 "



//--------------------- .note.nv.cuinfo           --------------------------
	.section	.note.nv.cuinfo,"",@"SHT_NOTE"
	.sectionflags	@"SHF_NOTE_NV_CUINFO"
        /*0018*/ 	.short	0x0002
        /*001a*/ 	.short	0x005a
        /*001c*/ 	.short	0x0082
	.zero		2


//--------------------- .nv.info                  --------------------------
	.section	.nv.info,"",@"SHT_CUDA_INFO"
	.align	4


	//----- nvinfo : EIATTR_REGCOUNT
	.align		4
        /*0000*/ 	.byte	0x04, 0x2f
        /*0002*/ 	.short	(.L_15 - .L_14)
	.align		4
.L_14:
        /*0004*/ 	.word	index@(_ZN7cutlass13device_kernelINS_4gemm6kernel13GemmUniversalIN4cute5tupleIJiiiiEEENS1_10collective13CollectiveMmaINS1_34MainloopSm90TmaGmmaWarpSpecializedILi4ENS5_IJNS4_1CILi1EEESB_SB_EEENS1_35KernelTmaWarpSpecializedCooperativeEEENS5_IJNSA_ILi256EEESF_NSA_ILi128EEEEEEfNS5_IJlSB_lEEEfSI_NS4_8TiledMMAINS4_8MMA_AtomIJNS4_4SM904GMMA30MMA_64x256x8_F32TF32TF32_SS_TNILNSM_7ScaleInE1ELSO_1EEEEEENS4_6LayoutINS5_IJNSA_ILi2EEESB_SB_EEENS5_IJSB_NSA_ILi0EEESU_EEEEENS5_IJNS4_10UnderscoreESX_SX_EEEEENS4_13SM90_TMA_LOADENS4_14ComposedLayoutINS4_7SwizzleILi3ELi4ELi3EEENS4_18smem_ptr_flag_bitsILi32EEENSR_INS5_IJNSA_ILi8EEENSA_ILi32EEEEEENS5_IJS17_SB_EEEEEEEvNS4_8identityES10_S1B_vS1C_EENS_8epilogue10collective6detail29Sm90TmaWarpSpecializedAdapterINS1F_15DefaultEpilogueIfSI_SI_NS1E_6thread17LinearCombinationIfLi1EffLNS1J_9ScaleType4KindE0ELNS_15FloatRoundStyleE2EfEENS1_15EpilogueDefaultEEEEEvvEEEEvNT_6ParamsE)
        /*0008*/ 	.word	0x000000a8


	//----- nvinfo : EIATTR_FRAME_SIZE
	.align		4
.L_15:
        /*000c*/ 	.byte	0x04, 0x11
        /*000e*/ 	.short	(.L_17 - .L_16)
	.align		4
.L_16:
        /*0010*/ 	.word	index@(_ZN7cutlass13device_kernelINS_4gemm6kernel13GemmUniversalIN4cute5tupleIJiiiiEEENS1_10collective13CollectiveMmaINS1_34MainloopSm90TmaGmmaWarpSpecializedILi4ENS5_IJNS4_1CILi1EEESB_SB_EEENS1_35KernelTmaWarpSpecializedCooperativeEEENS5_IJNSA_ILi256EEESF_NSA_ILi128EEEEEEfNS5_IJlSB_lEEEfSI_NS4_8TiledMMAINS4_8MMA_AtomIJNS4_4SM904GMMA30MMA_64x256x8_F32TF32TF32_SS_TNILNSM_7ScaleInE1ELSO_1EEEEEENS4_6LayoutINS5_IJNSA_ILi2EEESB_SB_EEENS5_IJSB_NSA_ILi0EEESU_EEEEENS5_IJNS4_10UnderscoreESX_SX_EEEEENS4_13SM90_TMA_LOADENS4_14ComposedLayoutINS4_7SwizzleILi3ELi4ELi3EEENS4_18smem_ptr_flag_bitsILi32EEENSR_INS5_IJNSA_ILi8EEENSA_ILi32EEEEEENS5_IJS17_SB_EEEEEEEvNS4_8identityES10_S1B_vS1C_EENS_8epilogue10collective6detail29Sm90TmaWarpSpecializedAdapterINS1F_15DefaultEpilogueIfSI_SI_NS1E_6thread17LinearCombinationIfLi1EffLNS1J_9ScaleType4KindE0ELNS_15FloatRoundStyleE2EfEENS1_15EpilogueDefaultEEEEEvvEEEEvNT_6ParamsE)
        /*0014*/ 	.word	0x000017d0


	//----- nvinfo : EIATTR_MIN_STACK_SIZE
	.align		4
.L_17:
        /*0018*/ 	.byte	0x04, 0x12
        /*001a*/ 	.short	(.L_19 - .L_18)
	.align		4
.L_18:
        /*001c*/ 	.word	index@(_ZN7cutlass13device_kernelINS_4gemm6kernel13GemmUniversalIN4cute5tupleIJiiiiEEENS1_10collective13CollectiveMmaINS1_34MainloopSm90TmaGmmaWarpSpecializedILi4ENS5_IJNS4_1CILi1EEESB_SB_EEENS1_35KernelTmaWarpSpecializedCooperativeEEENS5_IJNSA_ILi256EEESF_NSA_ILi128EEEEEEfNS5_IJlSB_lEEEfSI_NS4_8TiledMMAINS4_8MMA_AtomIJNS4_4SM904GMMA30MMA_64x256x8_F32TF32TF32_SS_TNILNSM_7ScaleInE1ELSO_1EEEEEENS4_6LayoutINS5_IJNSA_ILi2EEESB_SB_EEENS5_IJSB_NSA_ILi0EEESU_EEEEENS5_IJNS4_10UnderscoreESX_SX_EEEEENS4_13SM90_TMA_LOADENS4_14ComposedLayoutINS4_7SwizzleILi3ELi4ELi3EEENS4_18smem_ptr_flag_bitsILi32EEENSR_INS5_IJNSA_ILi8EEENSA_ILi32EEEEEENS5_IJS17_SB_EEEEEEEvNS4_8identityES10_S1B_vS1C_EENS_8epilogue10collective6detail29Sm90TmaWarpSpecializedAdapterINS1F_15DefaultEpilogueIfSI_SI_NS1E_6thread17LinearCombinationIfLi1EffLNS1J_9ScaleType4KindE0ELNS_15FloatRoundStyleE2EfEENS1_15EpilogueDefaultEEEEEvvEEEEvNT_6ParamsE)
        /*0020*/ 	.word	0x000017d0
.L_19:


//--------------------- .nv.compat                --------------------------
	.section	.nv.compat,"",@"SHT_CUDA_COMPAT_INFO"
	.align	4
        /*0000*/ 	.byte	0x02, 0x09, 0x01, 0x00, 0x02, 0x02, 0x04, 0x00, 0x02, 0x05, 0x05, 0x00, 0x03, 0x07, 0x01, 0x01
        /*0010*/ 	.byte	0x02, 0x03, 0x01, 0x00, 0x02, 0x06, 0x01, 0x00, 0x04, 0x0b, 0x08, 0x00, 0x00, 0x00, 0x00, 0x00
        /*0020*/ 	.byte	0x00, 0x00, 0x00, 0x00


//--------------------- .nv.info._ZN7cutlass13device_kernelINS_4gemm6kernel13GemmUniversalIN4cute5tupleIJiiiiEEENS1_10collective13CollectiveMmaINS1_34MainloopSm90TmaGmmaWarpSpecializedILi4ENS5_IJNS4_1CILi1EEESB_SB_EEENS1_35KernelTmaWarpSpecializedCooperativeEEENS5_IJNSA_ILi256EEESF_NSA_ILi128EEEEEEfNS5_IJlSB_lEEEfSI_NS4_8TiledMMAINS4_8MMA_AtomIJNS4_4SM904GMMA30MMA_64x256x8_F32TF32TF32_SS_TNILNSM_7ScaleInE1ELSO_1EEEEEENS4_6LayoutINS5_IJNSA_ILi2EEESB_SB_EEENS5_IJSB_NSA_ILi0EEESU_EEEEENS5_IJNS4_10UnderscoreESX_SX_EEEEENS4_13SM90_TMA_LOADENS4_14ComposedLayoutINS4_7SwizzleILi3ELi4ELi3EEENS4_18smem_ptr_flag_bitsILi32EEENSR_INS5_IJNSA_ILi8EEENSA_ILi32EEEEEENS5_IJS17_SB_EEEEEEEvNS4_8identityES10_S1B_vS1C_EENS_8epilogue10collective6detail29Sm90TmaWarpSpecializedAdapterINS1F_15DefaultEpilogueIfSI_SI_NS1E_6thread17LinearCombinationIfLi1EffLNS1J_9ScaleType4KindE0ELNS_15FloatRoundStyleE2EfEENS1_15EpilogueDefaultEEEEEvvEEEEvNT_6ParamsE --------------------------
	.section	.nv.info._ZN7cutlass13device_kernelINS_4gemm6kernel13GemmUniversalIN4cute5tupleIJiiiiEEENS1_10collective13CollectiveMmaINS1_34MainloopSm90TmaGmmaWarpSpecializedILi4ENS5_IJNS4_1CILi1EEESB_SB_EEENS1_35KernelTmaWarpSpecializedCooperativeEEENS5_IJNSA_ILi256EEESF_NSA_ILi128EEEEEEfNS5_IJlSB_lEEEfSI_NS4_8TiledMMAINS4_8MMA_AtomIJNS4_4SM904GMMA30MMA_64x256x8_F32TF32TF32_SS_TNILNSM_7ScaleInE1ELSO_1EEEEEENS4_6LayoutINS5_IJNSA_ILi2EEESB_SB_EEENS5_IJSB_NSA_ILi0EEESU_EEEEENS5_IJNS4_10UnderscoreESX_SX_EEEEENS4_13SM90_TMA_LOADENS4_14ComposedLayoutINS4_7SwizzleILi3ELi4ELi3EEENS4_18smem_ptr_flag_bitsILi32EEENSR_INS5_IJNSA_ILi8EEENSA_ILi32EEEEEENS5_IJS17_SB_EEEEEEEvNS4_8identityES10_S1B_vS1C_EENS_8epilogue10collective6detail29Sm90TmaWarpSpecializedAdapterINS1F_15DefaultEpilogueIfSI_SI_NS1E_6thread17LinearCombinationIfLi1EffLNS1J_9ScaleType4KindE0ELNS_15FloatRoundStyleE2EfEENS1_15EpilogueDefaultEEEEEvvEEEEvNT_6ParamsE,"",@"SHT_CUDA_INFO"
	.sectionflags	@""
	.align	4


	//----- nvinfo : EIATTR_CUDA_API_VERSION
	.align		4
        /*0000*/ 	.byte	0x04, 0x37
        /*0002*/ 	.short	(.L_21 - .L_20)
.L_20:
        /*0004*/ 	.word	0x00000082


	//----- nvinfo : EIATTR_KPARAM_INFO
	.align		4
.L_21:
        /*0008*/ 	.byte	0x04, 0x17
        /*000a*/ 	.short	(.L_23 - .L_22)
.L_22:
        /*000c*/ 	.word	0x00000000
        /*0010*/ 	.short	0x0000
        /*0012*/ 	.short	0x0070
        /*0014*/ 	.byte	0x00, 0xf0, 0x01, 0x10


	//----- nvinfo : EIATTR_SPARSE_MMA_MASK
	.align		4
.L_23:
        /*0018*/ 	.byte	0x03, 0x50
        /*001a*/ 	.short	0x0000


	//----- nvinfo : EIATTR_MAXREG_COUNT
	.align		4
        /*001c*/ 	.byte	0x03, 0x1b
        /*001e*/ 	.short	0x00a8


	//----- nvinfo : EIATTR_NUM_BARRIERS
	.align		4
        /*0020*/ 	.byte	0x02, 0x4c
        /*0022*/ 	.byte	0x01
	.zero		1


	//----- nvinfo : EIATTR_EXTERNS
	.align		4
        /*0024*/ 	.byte	0x04, 0x0f
        /*0026*/ 	.short	(.L_25 - .L_24)


	//   ....[0]....
	.align		4
.L_24:
        /*0028*/ 	.word	index@(__assertfail)


	//----- nvinfo : EIATTR_ANNOTATIONS
	.align		4
.L_25:
        /*002c*/ 	.byte	0x04, 0x55
        /*002e*/ 	.short	(.L_27 - .L_26)


	//   ....[0]....
.L_26:
        /*0030*/ 	.word	0x00000001
        /*0034*/ 	.byte	0x90, 0x06, 0x00, 0x00, 0x01, 0x00, 0x00, 0x00, 0xb0, 0x06, 0x00, 0x00, 0x01, 0x00, 0x00, 0x00
        /* <DEDUP_REMOVED lines=2722> */
        /*aa64*/ 	.byte	0xb0, 0xfd, 0x02, 0x00, 0x01, 0x00, 0x00, 0x00, 0xd0, 0xfd, 0x02, 0x00


	//----- nvinfo : EIATTR_MERCURY_ISA_VERSION
	.align		4
.L_27:
        /*aa70*/ 	.byte	0x03, 0x5f
        /*aa72*/ 	.short	0x0101


	//----- nvinfo : EIATTR_INT_WARP_WIDE_INSTR_OFFSETS
	.align		4
        /*aa74*/ 	.byte	0x04, 0x31
        /*aa76*/ 	.short	(.L_29 - .L_28)


	//   ....[0]....
.L_28:
        /*aa78*/ 	.word	0x00000500


	//   ....[1]....
        /*aa7c*/ 	.word	0x00000510


	//   ....[2]....
        /*aa80*/ 	.word	0x000005a0


	//----- nvinfo : EIATTR_COOP_GROUP_MASK_REGIDS
	.align		4
.L_29:
        /*aa84*/ 	.byte	0x04, 0x29
        /*aa86*/ 	.short	(.L_31 - .L_30)


	//   ....[0]....
.L_30:
        /*aa88*/ 	.word	0xffffffff


	//   ....[1]....
        /*aa8c*/ 	.word	0xffffffff


	//   ....[2]....
        /*aa90*/ 	.word	0xffffffff


	//   ....[3]....
        /*aa94*/ 	.word	0xffffffff


	//   ....[4]....
        /*aa98*/ 	.word	0xffffffff


	//----- nvinfo : EIATTR_COOP_GROUP_INSTR_OFFSETS
	.align		4
.L_31:
        /*aa9c*/ 	.byte	0x04, 0x28
        /*aa9e*/ 	.short	(.L_33 - .L_32)


	//   ....[0]....
.L_32:
        /*aaa0*/ 	.word	0x00000070


	//   ....[1]....
        /*aaa4*/ 	.word	0x00000080


	//   ....[2]....
        /*aaa8*/ 	.word	0x000001a0


	//   ....[3]....
        /*aaac*/ 	.word	0x000003b0


	//   ....[4]....
        /*aab0*/ 	.word	0x00001170


	//----- nvinfo : EIATTR_REG_RECONFIG
	.align		4
.L_33:
        /*aab4*/ 	.byte	0x01, 0x54
	.zero		2


	//----- nvinfo : EIATTR_SYSCALL_OFFSETS
	.align		4
        /*aab8*/ 	.byte	0x04, 0x46
        /*aaba*/ 	.short	(.L_35 - .L_34)


	//   ....[0]....
.L_34:
        /*aabc*/ 	.word	0x00001320


	//----- nvinfo : EIATTR_MBARRIER_INSTR_OFFSETS
	.align		4
.L_35:
        /*aac0*/ 	.byte	0x04, 0x39
        /*aac2*/ 	.short	(.L_37 - .L_36)


	//   ....[0]....
.L_36:
        /*aac4*/ 	.word	0x00000320
        /*aac8*/ 	.word	0x000000ff
        /*aacc*/ 	.word	0x00000000
        /*aad0*/ 	.short	0x0100
        /*aad2*/ 	.byte	0x08
	.zero		1


	//   ....[1]....
        /*aad4*/ 	.word	0x00000330
        /*aad8*/ 	.word	0x000000ff
        /*aadc*/ 	.word	0x00000020
        /*aae0*/ 	.short	0x0100
        /*aae2*/ 	.byte	0x08
	.zero		1


	//   ....[2]....
        /*aae4*/ 	.word	0x00000340
        /*aae8*/ 	.word	0x000000ff
        /*aaec*/ 	.word	0x00000008
        /*aaf0*/ 	.short	0x0100
        /*aaf2*/ 	.byte	0x08
	.zero		1


	//   ....[3]....
        /*aaf4*/ 	.word	0x00000350
        /*aaf8*/ 	.word	0x000000ff
        /*aafc*/ 	.word	0x00000028
        /*ab00*/ 	.short	0x0100
        /*ab02*/ 	.byte	0x08
	.zero		1


	//   ....[4]....
        /*ab04*/ 	.word	0x00000360
        /*ab08*/ 	.word	0x000000ff
        /*ab0c*/ 	.word	0x00000010
        /*ab10*/ 	.short	0x0100
        /*ab12*/ 	.byte	0x08
	.zero		1


	//   ....[5]....
        /*ab14*/ 	.word	0x00000370
        /*ab18*/ 	.word	0x000000ff
        /*ab1c*/ 	.word	0x00000030
        /*ab20*/ 	.short	0x0100
        /*ab22*/ 	.byte	0x08
	.zero		1


	//   ....[6]....
        /*ab24*/ 	.word	0x00000380
        /*ab28*/ 	.word	0x000000ff
        /*ab2c*/ 	.word	0x00000018
        /*ab30*/ 	.short	0x0100
        /*ab32*/ 	.byte	0x08
	.zero		1


	//   ....[7]....
        /*ab34*/ 	.word	0x00000390
        /*ab38*/ 	.word	0x000000ff
        /*ab3c*/ 	.word	0x00000038
        /*ab40*/ 	.short	0x0100
        /*ab42*/ 	.byte	0x08
	.zero		1


	//   ....[8]....
        /*ab44*/ 	.word	0x00000620
        /*ab48*/ 	.word	0x000000ff
        /*ab4c*/ 	.word	0x00000050
        /*ab50*/ 	.short	0x0100
        /*ab52*/ 	.byte	0x10
	.zero		1


	//   ....[9]....
        /*ab54*/ 	.word	0x000006c0
        /*ab58*/ 	.word	0x000000ff
        /*ab5c*/ 	.word	0x00000058
        /*ab60*/ 	.short	0x0100
        /*ab62*/ 	.byte	0x10
	.zero		1


	//   ....[10]....
        /*ab64*/ 	.word	0x000013c0
        /*ab68*/ 	.word	0x00000003
        /*ab6c*/ 	.word	0x00000000
        /*ab70*/ 	.short	0x010a
        /*ab72*/ 	.byte	0x3f
	.zero		1


	//   ....[11]....
        /*ab74*/ 	.word	0x00001400
        /*ab78*/ 	.word	0x00000003
        /*ab7c*/ 	.word	0x00000000
        /*ab80*/ 	.short	0x010a
        /*ab82*/ 	.byte	0x3f
	.zero		1


	//   ....[12]....
        /*ab84*/ 	.word	0x000109a0
        /*ab88*/ 	.word	0x000000ff
        /*ab8c*/ 	.word	0x00000000
        /*ab90*/ 	.short	0x010a
        /*ab92*/ 	.byte	0x0a
	.zero		1


	//   ....[13]....
        /*ab94*/ 	.word	0x000109e0
        /*ab98*/ 	.word	0x000000ff
        /*ab9c*/ 	.word	0x00000000
        /*aba0*/ 	.short	0x010a
        /*aba2*/ 	.byte	0x0a
	.zero		1


	//   ....[14]....
        /*aba4*/ 	.word	0x00020a40
        /*aba8*/ 	.word	0x000000ff
        /*abac*/ 	.word	0x00000000
        /*abb0*/ 	.short	0x0101
        /*abb2*/ 	.byte	0x08
	.zero		1


	//   ....[15]....
        /*abb4*/ 	.word	0x00020c30
        /*abb8*/ 	.word	0x000000ff
        /*abbc*/ 	.word	0x00000000
        /*abc0*/ 	.short	0x0101
        /*abc2*/ 	.byte	0x04
	.zero		1


	//   ....[16]....
        /*abc4*/ 	.word	0x0002f760
        /*abc8*/ 	.word	0x0000000e
        /*abcc*/ 	.word	0x00000020
        /*abd0*/ 	.short	0x010a
        /*abd2*/ 	.byte	0x3f
	.zero		1


	//   ....[17]....
        /*abd4*/ 	.word	0x0002fd40
        /*abd8*/ 	.word	0x00000002
        /*abdc*/ 	.word	0x00000058
        /*abe0*/ 	.short	0x0101
        /*abe2*/ 	.byte	0x3f
	.zero		1


	//   ....[18]....
        /*abe4*/ 	.word	0x000304d0
        /*abe8*/ 	.word	0x00000005
        /*abec*/ 	.word	0x00000000
        /*abf0*/ 	.short	0x010a
        /*abf2*/ 	.byte	0x3f
	.zero		1


	//   ....[19]....
        /*abf4*/ 	.word	0x00030560
        /*abf8*/ 	.word	0x00000005
        /*abfc*/ 	.word	0x00000000
        /*ac00*/ 	.short	0x010a
        /*ac02*/ 	.byte	0x3f
	.zero		1


	//   ....[20]....
        /*ac04*/ 	.word	0x000305f0
        /*ac08*/ 	.word	0x00000005
        /*ac0c*/ 	.word	0x00000000
        /*ac10*/ 	.short	0x010a
        /*ac12*/ 	.byte	0x3f
	.zero		1


	//   ....[21]....
        /*ac14*/ 	.word	0x00030680
        /*ac18*/ 	.word	0x00000003
        /*ac1c*/ 	.word	0x00000000
        /*ac20*/ 	.short	0x010a
        /*ac22*/ 	.byte	0x3f
	.zero		1


	//   ....[22]....
        /*ac24*/ 	.word	0x000306e0
        /*ac28*/ 	.word	0x00000003
        /*ac2c*/ 	.word	0x00000000
        /*ac30*/ 	.short	0x010a
        /*ac32*/ 	.byte	0x3f
	.zero		1


	//   ....[23]....
        /*ac34*/ 	.word	0x00030740
        /*ac38*/ 	.word	0x00000004
        /*ac3c*/ 	.word	0x00000000
        /*ac40*/ 	.short	0x010a
        /*ac42*/ 	.byte	0x3f
	.zero		1


	//   ....[24]....
        /*ac44*/ 	.word	0x00030810
        /*ac48*/ 	.word	0x0000000e
        /*ac4c*/ 	.word	0x00000020
        /*ac50*/ 	.short	0x010a
        /*ac52*/ 	.byte	0x3f
	.zero		1


	//   ....[25]....
        /*ac54*/ 	.word	0x000308e0
        /*ac58*/ 	.word	0x00000005
        /*ac5c*/ 	.word	0x00000000
        /*ac60*/ 	.short	0x010a
        /*ac62*/ 	.byte	0x3f
	.zero		1


	//   ....[26]....
        /*ac64*/ 	.word	0x00030930
        /*ac68*/ 	.word	0x00000005
        /*ac6c*/ 	.word	0x00000000
        /*ac70*/ 	.short	0x010a
        /*ac72*/ 	.byte	0x3f
	.zero		1


	//   ....[27]....
        /*ac74*/ 	.word	0x00030980
        /*ac78*/ 	.word	0x00000005
        /*ac7c*/ 	.word	0x00000000
        /*ac80*/ 	.short	0x010a
        /*ac82*/ 	.byte	0x3f
	.zero		1


	//----- nvinfo : EIATTR_NUM_MBARRIERS
	.align		4
.L_37:
        /*ac84*/ 	.byte	0x03, 0x38
        /*ac86*/ 	.short	0x000a


	//----- nvinfo : EIATTR_EXIT_INSTR_OFFSETS
	.align		4
        /*ac88*/ 	.byte	0x04, 0x1c
        /*ac8a*/ 	.short	(.L_39 - .L_38)


	//   ....[0]....
.L_38:
        /*ac8c*/ 	.word	0x00000720


	//   ....[1]....
        /*ac90*/ 	.word	0x00001090


	//   ....[2]....
        /*ac94*/ 	.word	0x0002ece0


	//   ....[3]....
        /*ac98*/ 	.word	0x0002f3f0


	//   ....[4]....
        /*ac9c*/ 	.word	0x000306d0


	//----- nvinfo : EIATTR_MAX_THREADS
	.align		4
.L_39:
        /*aca0*/ 	.byte	0x04, 0x05
        /*aca2*/ 	.short	(.L_41 - .L_40)
.L_40:
        /*aca4*/ 	.word	0x00000180
        /*aca8*/ 	.word	0x00000001
        /*acac*/ 	.word	0x00000001


	//----- nvinfo : EIATTR_CRS_STACK_SIZE
	.align		4
.L_41:
        /*acb0*/ 	.byte	0x04, 0x1e
        /*acb2*/ 	.short	(.L_43 - .L_42)
.L_42:
        /*acb4*/ 	.word	0x00000000


	//----- nvinfo : EIATTR_CBANK_PARAM_SIZE
	.align		4
.L_43:
        /*acb8*/ 	.byte	0x03, 0x19
        /*acba*/ 	.short	0x0470


	//----- nvinfo : EIATTR_PARAM_CBANK
	.align		4
        /*acbc*/ 	.byte	0x04, 0x0a
        /*acbe*/ 	.short	(.L_45 - .L_44)
	.align		4
.L_44:
        /*acc0*/ 	.word	index@(.nv.constant0._ZN7cutlass13device_kernelINS_4gemm6kernel13GemmUniversalIN4cute5tupleIJiiiiEEENS1_10collective13CollectiveMmaINS1_34MainloopSm90TmaGmmaWarpSpecializedILi4ENS5_IJNS4_1CILi1EEESB_SB_EEENS1_35KernelTmaWarpSpecializedCooperativeEEENS5_IJNSA_ILi256EEESF_NSA_ILi128EEEEEEfNS5_IJlSB_lEEEfSI_NS4_8TiledMMAINS4_8MMA_AtomIJNS4_4SM904GMMA30MMA_64x256x8_F32TF32TF32_SS_TNILNSM_7ScaleInE1ELSO_1EEEEEENS4_6LayoutINS5_IJNSA_ILi2EEESB_SB_EEENS5_IJSB_NSA_ILi0EEESU_EEEEENS5_IJNS4_10UnderscoreESX_SX_EEEEENS4_13SM90_TMA_LOADENS4_14ComposedLayoutINS4_7SwizzleILi3ELi4ELi3EEENS4_18smem_ptr_flag_bitsILi32EEENSR_INS5_IJNSA_ILi8EEENSA_ILi32EEEEEENS5_IJS17_SB_EEEEEEEvNS4_8identityES10_S1B_vS1C_EENS_8epilogue10collective6detail29Sm90TmaWarpSpecializedAdapterINS1F_15DefaultEpilogueIfSI_SI_NS1E_6thread17LinearCombinationIfLi1EffLNS1J_9ScaleType4KindE0ELNS_15FloatRoundStyleE2EfEENS1_15EpilogueDefaultEEEEEvvEEEEvNT_6ParamsE)
        /*acc4*/ 	.short	0x0210
        /*acc6*/ 	.short	0x0470


	//----- nvinfo : EIATTR_SW_WAR
	.align		4
.L_45:
        /*acc8*/ 	.byte	0x04, 0x36
        /*acca*/ 	.short	(.L_47 - .L_46)
.L_46:
        /*accc*/ 	.word	0x00000008
.L_47:


//--------------------- .nv.callgraph             --------------------------
	.section	.nv.callgraph,"",@"SHT_CUDA_CALLGRAPH"
	.align	4
	.sectionentsize	8
	.align		4
        /*0000*/ 	.word	0x00000000
	.align		4
        /*0004*/ 	.word	0xffffffff
	.align		4
        /*0008*/ 	.word	index@(_ZN7cutlass13device_kernelINS_4gemm6kernel13GemmUniversalIN4cute5tupleIJiiiiEEENS1_10collective13CollectiveMmaINS1_34MainloopSm90TmaGmmaWarpSpecializedILi4ENS5_IJNS4_1CILi1EEESB_SB_EEENS1_35KernelTmaWarpSpecializedCooperativeEEENS5_IJNSA_ILi256EEESF_NSA_ILi128EEEEEEfNS5_IJlSB_lEEEfSI_NS4_8TiledMMAINS4_8MMA_AtomIJNS4_4SM904GMMA30MMA_64x256x8_F32TF32TF32_SS_TNILNSM_7ScaleInE1ELSO_1EEEEEENS4_6LayoutINS5_IJNSA_ILi2EEESB_SB_EEENS5_IJSB_NSA_ILi0EEESU_EEEEENS5_IJNS4_10UnderscoreESX_SX_EEEEENS4_13SM90_TMA_LOADENS4_14ComposedLayoutINS4_7SwizzleILi3ELi4ELi3EEENS4_18smem_ptr_flag_bitsILi32EEENSR_INS5_IJNSA_ILi8EEENSA_ILi32EEEEEENS5_IJS17_SB_EEEEEEEvNS4_8identityES10_S1B_vS1C_EENS_8epilogue10collective6detail29Sm90TmaWarpSpecializedAdapterINS1F_15DefaultEpilogueIfSI_SI_NS1E_6thread17LinearCombinationIfLi1EffLNS1J_9ScaleType4KindE0ELNS_15FloatRoundStyleE2EfEENS1_15EpilogueDefaultEEEEEvvEEEEvNT_6ParamsE)
	.align		4
        /*000c*/ 	.word	index@(__assertfail)
	.align		4
        /*0010*/ 	.word	0x00000000
	.align		4
        /*0014*/ 	.word	0xfffffffe
	.align		4
        /*0018*/ 	.word	0x00000000
	.align		4
        /*001c*/ 	.word	0xfffffffd
	.align		4
        /*0020*/ 	.word	0x00000000
	.align		4
        /*0024*/ 	.word	0xfffffffc


//--------------------- .nv.constant4             --------------------------
	.section	.nv.constant4,"a",@progbits
	.align	8
	.align		8
.nv.constant4:
        /*0000*/ 	.dword	__assertfail
	.align		8
        /*0008*/ 	.dword	__unnamed_1
	.align		8
        /*0010*/ 	.dword	_ZN40_INTERNAL_5f89c262_4_k_cu_2e371060_207744cuda3std3__45__cpo5beginE
	.align		8
        /*0018*/ 	.dword	_ZN40_INTERNAL_5f89c262_4_k_cu_2e371060_207744cuda3std3__45__cpo3endE
	.align		8
        /*0020*/ 	.dword	_ZN40_INTERNAL_5f89c262_4_k_cu_2e371060_207744cuda3std3__45__cpo6cbeginE
	.align		8
        /*0028*/ 	.dword	_ZN40_INTERNAL_5f89c262_4_k_cu_2e371060_207744cuda3std3__45__cpo4cendE
	.align		8
        /*0030*/ 	.dword	_ZN40_INTERNAL_5f89c262_4_k_cu_2e371060_207744cuda3std3__442_GLOBAL__N__5f89c262_4_k_cu_2e371060_207746ignoreE
	.align		8
        /*0038*/ 	.dword	_ZN40_INTERNAL_5f89c262_4_k_cu_2e371060_207744cuda3std3__419piecewise_constructE
	.align		8
        /*0040*/ 	.dword	_ZN40_INTERNAL_5f89c262_4_k_cu_2e371060_207744cuda3std3__48in_placeE
	.align		8
        /*0048*/ 	.dword	_ZN40_INTERNAL_5f89c262_4_k_cu_2e371060_207744cuda3std6ranges3__45__cpo4swapE
	.align		8
        /*0050*/ 	.dword	_ZN40_INTERNAL_5f89c262_4_k_cu_2e371060_207744cuda3std6ranges3__45__cpo9iter_moveE
	.align		8
        /*0058*/ 	.dword	_ZN40_INTERNAL_5f89c262_4_k_cu_2e371060_207744cute7productE
	.align		8
        /*0060*/ 	.dword	_ZN40_INTERNAL_5f89c262_4_k_cu_2e371060_207744cute1_E
	.align		8
        /*0068*/ 	.dword	$str$22
	.align		8
        /*0070*/ 	.dword	$str$23


//--------------------- .text._ZN7cutlass13device_kernelINS_4gemm6kernel13GemmUniversalIN4cute5tupleIJiiiiEEENS1_10collective13CollectiveMmaINS1_34MainloopSm90TmaGmmaWarpSpecializedILi4ENS5_IJNS4_1CILi1EEESB_SB_EEENS1_35KernelTmaWarpSpecializedCooperativeEEENS5_IJNSA_ILi256EEESF_NSA_ILi128EEEEEEfNS5_IJlSB_lEEEfSI_NS4_8TiledMMAINS4_8MMA_AtomIJNS4_4SM904GMMA30MMA_64x256x8_F32TF32TF32_SS_TNILNSM_7ScaleInE1ELSO_1EEEEEENS4_6LayoutINS5_IJNSA_ILi2EEESB_SB_EEENS5_IJSB_NSA_ILi0EEESU_EEEEENS5_IJNS4_10UnderscoreESX_SX_EEEEENS4_13SM90_TMA_LOADENS4_14ComposedLayoutINS4_7SwizzleILi3ELi4ELi3EEENS4_18smem_ptr_flag_bitsILi32EEENSR_INS5_IJNSA_ILi8EEENSA_ILi32EEEEEENS5_IJS17_SB_EEEEEEEvNS4_8identityES10_S1B_vS1C_EENS_8epilogue10collective6detail29Sm90TmaWarpSpecializedAdapterINS1F_15DefaultEpilogueIfSI_SI_NS1E_6thread17LinearCombinationIfLi1EffLNS1J_9ScaleType4KindE0ELNS_15FloatRoundStyleE2EfEENS1_15EpilogueDefaultEEEEEvvEEEEvNT_6ParamsE --------------------------
	.section	.text._ZN7cutlass13device_kernelINS_4gemm6kernel13GemmUniversalIN4cute5tupleIJiiiiEEENS1_10collective13CollectiveMmaINS1_34MainloopSm90TmaGmmaWarpSpecializedILi4ENS5_IJNS4_1CILi1EEESB_SB_EEENS1_35KernelTmaWarpSpecializedCooperativeEEENS5_IJNSA_ILi256EEESF_NSA_ILi128EEEEEEfNS5_IJlSB_lEEEfSI_NS4_8TiledMMAINS4_8MMA_AtomIJNS4_4SM904GMMA30MMA_64x256x8_F32TF32TF32_SS_TNILNSM_7ScaleInE1ELSO_1EEEEEENS4_6LayoutINS5_IJNSA_ILi2EEESB_SB_EEENS5_IJSB_NSA_ILi0EEESU_EEEEENS5_IJNS4_10UnderscoreESX_SX_EEEEENS4_13SM90_TMA_LOADENS4_14ComposedLayoutINS4_7SwizzleILi3ELi4ELi3EEENS4_18smem_ptr_flag_bitsILi32EEENSR_INS5_IJNSA_ILi8EEENSA_ILi32EEEEEENS5_IJS17_SB_EEEEEEEvNS4_8identityES10_S1B_vS1C_EENS_8epilogue10collective6detail29Sm90TmaWarpSpecializedAdapterINS1F_15DefaultEpilogueIfSI_SI_NS1E_6thread17LinearCombinationIfLi1EffLNS1J_9ScaleType4KindE0ELNS_15FloatRoundStyleE2EfEENS1_15EpilogueDefaultEEEEEvvEEEEvNT_6ParamsE,"ax",@progbits
	.align	128
.text._ZN7cutlass13device_kernelINS_4gemm6kernel13GemmUniversalIN4cute5tupleIJiiiiEEENS1_10collective13CollectiveMmaINS1_34MainloopSm90TmaGmmaWarpSpecializedILi4ENS5_IJNS4_1CILi1EEESB_SB_EEENS1_35KernelTmaWarpSpecializedCooperativeEEENS5_IJNSA_ILi256EEESF_NSA_ILi128EEEEEEfNS5_IJlSB_lEEEfSI_NS4_8TiledMMAINS4_8MMA_AtomIJNS4_4SM904GMMA30MMA_64x256x8_F32TF32TF32_SS_TNILNSM_7ScaleInE1ELSO_1EEEEEENS4_6LayoutINS5_IJNSA_ILi2EEESB_SB_EEENS5_IJSB_NSA_ILi0EEESU_EEEEENS5_IJNS4_10UnderscoreESX_SX_EEEEENS4_13SM90_TMA_LOADENS4_14ComposedLayoutINS4_7SwizzleILi3ELi4ELi3EEENS4_18smem_ptr_flag_bitsILi32EEENSR_INS5_IJNSA_ILi8EEENSA_ILi32EEEEEENS5_IJS17_SB_EEEEEEEvNS4_8identityES10_S1B_vS1C_EENS_8epilogue10collective6detail29Sm90TmaWarpSpecializedAdapterINS1F_15DefaultEpilogueIfSI_SI_NS1E_6thread17LinearCombinationIfLi1EffLNS1J_9ScaleType4KindE0ELNS_15FloatRoundStyleE2EfEENS1_15EpilogueDefaultEEEEEvvEEEEvNT_6ParamsE:
        .type           _ZN7cutlass13device_kernelINS_4gemm6kernel13GemmUniversalIN4cute5tupleIJiiiiEEENS1_10collective13CollectiveMmaINS1_34MainloopSm90TmaGmmaWarpSpecializedILi4ENS5_IJNS4_1CILi1EEESB_SB_EEENS1_35KernelTmaWarpSpecializedCooperativeEEENS5_IJNSA_ILi256EEESF_NSA_ILi128EEEEEEfNS5_IJlSB_lEEEfSI_NS4_8TiledMMAINS4_8MMA_AtomIJNS4_4SM904GMMA30MMA_64x256x8_F32TF32TF32_SS_TNILNSM_7ScaleInE1ELSO_1EEEEEENS4_6LayoutINS5_IJNSA_ILi2EEESB_SB_EEENS5_IJSB_NSA_ILi0EEESU_EEEEENS5_IJNS4_10UnderscoreESX_SX_EEEEENS4_13SM90_TMA_LOADENS4_14ComposedLayoutINS4_7SwizzleILi3ELi4ELi3EEENS4_18smem_ptr_flag_bitsILi32EEENSR_INS5_IJNSA_ILi8EEENSA_ILi32EEEEEENS5_IJS17_SB_EEEEEEEvNS4_8identityES10_S1B_vS1C_EENS_8epilogue10collective6detail29Sm90TmaWarpSpecializedAdapterINS1F_15DefaultEpilogueIfSI_SI_NS1E_6thread17LinearCombinationIfLi1EffLNS1J_9ScaleType4KindE0ELNS_15FloatRoundStyleE2EfEENS1_15EpilogueDefaultEEEEEvvEEEEvNT_6ParamsE,@function
        .size           _ZN7cutlass13device_kernelINS_4gemm6kernel13GemmUniversalIN4cute5tupleIJiiiiEEENS1_10collective13CollectiveMmaINS1_34MainloopSm90TmaGmmaWarpSpecializedILi4ENS5_IJNS4_1CILi1EEESB_SB_EEENS1_35KernelTmaWarpSpecializedCooperativeEEENS5_IJNSA_ILi256EEESF_NSA_ILi128EEEEEEfNS5_IJlSB_lEEEfSI_NS4_8TiledMMAINS4_8MMA_AtomIJNS4_4SM904GMMA30MMA_64x256x8_F32TF32TF32_SS_TNILNSM_7ScaleInE1ELSO_1EEEEEENS4_6LayoutINS5_IJNSA_ILi2EEESB_SB_EEENS5_IJSB_NSA_ILi0EEESU_EEEEENS5_IJNS4_10UnderscoreESX_SX_EEEEENS4_13SM90_TMA_LOADENS4_14ComposedLayoutINS4_7SwizzleILi3ELi4ELi3EEENS4_18smem_ptr_flag_bitsILi32EEENSR_INS5_IJNSA_ILi8EEENSA_ILi32EEEEEENS5_IJS17_SB_EEEEEEEvNS4_8identityES10_S1B_vS1C_EENS_8epilogue10collective6detail29Sm90TmaWarpSpecializedAdapterINS1F_15DefaultEpilogueIfSI_SI_NS1E_6thread17LinearCombinationIfLi1EffLNS1J_9ScaleType4KindE0ELNS_15FloatRoundStyleE2EfEENS1_15EpilogueDefaultEEEEEvvEEEEvNT_6ParamsE,(.L_x_576 - _ZN7cutlass13device_kernelINS_4gemm6kernel13GemmUniversalIN4cute5tupleIJiiiiEEENS1_10collective13CollectiveMmaINS1_34MainloopSm90TmaGmmaWarpSpecializedILi4ENS5_IJNS4_1CILi1EEESB_SB_EEENS1_35KernelTmaWarpSpecializedCooperativeEEENS5_IJNSA_ILi256EEESF_NSA_ILi128EEEEEEfNS5_IJlSB_lEEEfSI_NS4_8TiledMMAINS4_8MMA_AtomIJNS4_4SM904GMMA30MMA_64x256x8_F32TF32TF32_SS_TNILNSM_7ScaleInE1ELSO_1EEEEEENS4_6LayoutINS5_IJNSA_ILi2EEESB_SB_EEENS5_IJSB_NSA_ILi0EEESU_EEEEENS5_IJNS4_10UnderscoreESX_SX_EEEEENS4_13SM90_TMA_LOADENS4_14ComposedLayoutINS4_7SwizzleILi3ELi4ELi3EEENS4_18smem_ptr_flag_bitsILi32EEENSR_INS5_IJNSA_ILi8EEENSA_ILi32EEEEEENS5_IJS17_SB_EEEEEEEvNS4_8identityES10_S1B_vS1C_EENS_8epilogue10collective6detail29Sm90TmaWarpSpecializedAdapterINS1F_15DefaultEpilogueIfSI_SI_NS1E_6thread17LinearCombinationIfLi1EffLNS1J_9ScaleType4KindE0ELNS_15FloatRoundStyleE2EfEENS1_15EpilogueDefaultEEEEEvvEEEEvNT_6ParamsE)
        .other          _ZN7cutlass13device_kernelINS_4gemm6kernel13GemmUniversalIN4cute5tupleIJiiiiEEENS1_10collective13CollectiveMmaINS1_34MainloopSm90TmaGmmaWarpSpecializedILi4ENS5_IJNS4_1CILi1EEESB_SB_EEENS1_35KernelTmaWarpSpecializedCooperativeEEENS5_IJNSA_ILi256EEESF_NSA_ILi128EEEEEEfNS5_IJlSB_lEEEfSI_NS4_8TiledMMAINS4_8MMA_AtomIJNS4_4SM904GMMA30MMA_64x256x8_F32TF32TF32_SS_TNILNSM_7ScaleInE1ELSO_1EEEEEENS4_6LayoutINS5_IJNSA_ILi2EEESB_SB_EEENS5_IJSB_NSA_ILi0EEESU_EEEEENS5_IJNS4_10UnderscoreESX_SX_EEEEENS4_13SM90_TMA_LOADENS4_14ComposedLayoutINS4_7SwizzleILi3ELi4ELi3EEENS4_18smem_ptr_flag_bitsILi32EEENSR_INS5_IJNSA_ILi8EEENSA_ILi32EEEEEENS5_IJS17_SB_EEEEEEEvNS4_8identityES10_S1B_vS1C_EENS_8epilogue10collective6detail29Sm90TmaWarpSpecializedAdapterINS1F_15DefaultEpilogueIfSI_SI_NS1E_6thread17LinearCombinationIfLi1EffLNS1J_9ScaleType4KindE0ELNS_15FloatRoundStyleE2EfEENS1_15EpilogueDefaultEEEEEvvEEEEvNT_6ParamsE,@"STO_CUDA_ENTRY STV_DEFAULT"
_ZN7cutlass13device_kernelINS_4gemm6kernel13GemmUniversalIN4cute5tupleIJiiiiEEENS1_10collective13CollectiveMmaINS1_34MainloopSm90TmaGmmaWarpSpecializedILi4ENS5_IJNS4_1CILi1EEESB_SB_EEENS1_35KernelTmaWarpSpecializedCooperativeEEENS5_IJNSA_ILi256EEESF_NSA_ILi128EEEEEEfNS5_IJlSB_lEEEfSI_NS4_8TiledMMAINS4_8MMA_AtomIJNS4_4SM904GMMA30MMA_64x256x8_F32TF32TF32_SS_TNILNSM_7ScaleInE1ELSO_1EEEEEENS4_6LayoutINS5_IJNSA_ILi2EEESB_SB_EEENS5_IJSB_NSA_ILi0EEESU_EEEEENS5_IJNS4_10UnderscoreESX_SX_EEEEENS4_13SM90_TMA_LOADENS4_14ComposedLayoutINS4_7SwizzleILi3ELi4ELi3EEENS4_18smem_ptr_flag_bitsILi32EEENSR_INS5_IJNSA_ILi8EEENSA_ILi32EEEEEENS5_IJS17_SB_EEEEEEEvNS4_8identityES10_S1B_vS1C_EENS_8epilogue10collective6detail29Sm90TmaWarpSpecializedAdapterINS1F_15DefaultEpilogueIfSI_SI_NS1E_6thread17LinearCombinationIfLi1EffLNS1J_9ScaleType4KindE0ELNS_15FloatRoundStyleE2EfEENS1_15EpilogueDefaultEEEEEvvEEEEvNT_6ParamsE:
[----:B------:R-:W0:Y:S02]  /*0000*/  LDC R1, c[0x0][0x28] ;  /* 0x00000a00ff017b82 */ /* 0x000e240000000800 */
[----:B0-----:R-:W-:Y:S01]  /*0010*/  IADD3 R1, R1, -0x17d0, RZ ;  /* 0xffffe83001017810 */ /* 0x001fe20007ffe0ff */
[----:B------:R-:W0:Y:S01]  /*0020*/  S2R R2, SR_TID.X ;  /* 0x0000000000027919 */ /* 0x000e220000002100 */
[----:B------:R-:W-:Y:S01]  /*0030*/  ELECT P0, URZ, PT ;  /* 0x00000000003f782f */ /* 0x000fe20003800000 */
[----:B------:R-:W-:Y:S01]  /*0040*/  BSSY B0, `(.L_x_0) ;  /* 0x0000015000007945 */ /* 0x000fe20003800000 */
[--C-:B0-----:R-:W-:Y:S02]  /*0050*/  SHF.R.U32.HI R0, RZ, 0x5, R2.reuse ;  /* 0x00000005ff007819 */ /* 0x101fe40000011602 */
[----:B------:R-:W-:-:S03]  /*0060*/  SHF.R.U32.HI R160, RZ, 0x7, R2 ;  /* 0x00000007ffa07819 */ /* 0x000fc60000011602 */
[----:B------:R-:W0:Y:S04]  /*0070*/  SHFL.IDX PT, R3, R0, RZ, 0x1f ;  /* 0x00001fff00037589 */ /* 0x000e2800000e0000 */
[----:B------:R-:W1:Y:S01]  /*0080*/  SHFL.IDX PT, R2, R160, RZ, 0x1f ;  /* 0x00001fffa0027589 */ /* 0x000e6200000e0000 */
[----:B0-----:R-:W-:Y:S02]  /*0090*/  R2UR UR10, R3 ;  /* 0x00000000030a72ca */ /* 0x001fe400000e0000 */
[----:B-1----:R-:W-:-:S11]  /*00a0*/  R2UR UR5, R2 ;  /* 0x00000000020572ca */ /* 0x002fd600000e0000 */
[----:B------:R-:W-:Y:S02]  /*00b0*/  USHF.R.S32.HI UR4, URZ, 0x1f, UR10 ;  /* 0x0000001f3f047899 */ /* 0x000fe4000801140a */
[----:B------:R-:W-:Y:S02]  /*00c0*/  ISETP.NE.OR P0, PT, RZ, UR10, !P0 ;  /* 0x0000000aff007c0c */ /* 0x000fe4000c705670 */
[----:B------:R-:W-:-:S04]  /*00d0*/  ULEA.HI UR4, UR4, UR10, URZ, 0x2 ;  /* 0x0000000a04047291 */ /* 0x000fc8000f8f103f */
[----:B------:R-:W-:-:S04]  /*00e0*/  ULOP3.LUT UR4, UR4, 0xfffffffc, URZ, 0xc0, !UPT ;  /* 0xfffffffc04047892 */ /* 0x000fc8000f8ec03f */
[----:B------:R-:W-:-:S03]  /*00f0*/  UIADD3 UR10, UR10, -UR4, URZ ;  /* 0x800000040a0a7290 */ /* 0x000fc6000fffe03f */
[----:B------:R-:W-:Y:S09]  /*0100*/  @P0 BRA `(.L_x_1) ;  /* 0x0000000000200947 */ /* 0x000ff20003800000 */
[----:B------:R-:W-:Y:S02]  /*0110*/  ULDC.64 UR6, c[0x0][0x198] ;  /* 0x0000660000067ab9 */ /* 0x000fe40000000a00 */
[----:B------:R-:W-:Y:S02]  /*0120*/  UIADD3 UR8, UP0, UR6, 0xf0, URZ ;  /* 0x000000f006087890 */ /* 0x000fe4000ff1e03f */
[----:B------:R-:W-:Y:S02]  /*0130*/  UIADD3 UR6, UP1, UR6, 0x1f0, URZ ;  /* 0x000001f006067890 */ /* 0x000fe4000ff3e03f */
[----:B------:R-:W-:Y:S02]  /*0140*/  UIADD3.X UR9, URZ, UR7, URZ, UP0, !UPT ;  /* 0x000000073f097290 */ /* 0x000fe400087fe43f */
[----:B------:R-:W-:-:S07]  /*0150*/  UIADD3.X UR7, URZ, UR7, URZ, UP1, !UPT ;  /* 0x000000073f077290 */ /* 0x000fce0008ffe43f */
[----:B------:R0:W-:Y:S02]  /*0160*/  UTMACCTL.PF [UR8] ;  /* 0x00000000080079b9 */ /* 0x0001e40008040000 */
[----:B------:R0:W-:Y:S02]  /*0170*/  UTMACCTL.PF [UR6] ;  /* 0x00000000060079b9 */ /* 0x0001e40008040000 */
[----:B0-----:R-:W-:Y:S01]  /*0180*/  NOP ;  /* 0x0000000000007918 */ /* 0x001fe20000000000 */
.L_x_1:
[----:B------:R-:W-:Y:S05]  /*0190*/  BSYNC B0 ;  /* 0x0000000000007941 */ /* 0x000fea0003800000 */
.L_x_0:
[----:B------:R-:W0:Y:S01]  /*01a0*/  SHFL.IDX PT, R2, R0, RZ, 0x1f ;  /* 0x00001fff00027589 */ /* 0x000e2200000e0000 */
[----:B------:R-:W-:Y:S01]  /*01b0*/  UISETP.NE.AND UP0, UPT, UR10, 0x3, UPT ;  /* 0x000000030a00788c */ /* 0x000fe2000bf05270 */
[----:B------:R-:W-:Y:S01]  /*01c0*/  ISETP.NE.AND P1, PT, RZ, UR5, PT ;  /* 0x00000005ff007c0c */ /* 0x000fe2000bf25270 */
[----:B------:R-:W-:Y:S02]  /*01d0*/  UIADD3 UR18, UR5, -0x1, URZ ;  /* 0xffffffff05127890 */ /* 0x000fe4000fffe03f */
[----:B------:R-:W-:Y:S02]  /*01e0*/  UISETP.EQ.OR UP0, UPT, UR10, URZ, !UP0 ;  /* 0x0000003f0a00728c */ /* 0x000fe4000c702670 */
[----:B------:R-:W-:Y:S02]  /*01f0*/  UISETP.GE.U32.AND UP1, UPT, UR18, 0x2, UPT ;  /* 0x000000021200788c */ /* 0x000fe4000bf26070 */
[----:B------:R-:W-:-:S04]  /*0200*/  UISETP.EQ.AND UP0, UPT, UR5, URZ, UP0 ;  /* 0x0000003f0500728c */ /* 0x000fc80008702270 */
[----:B------:R-:W-:-:S04]  /*0210*/  USEL UR37, URZ, 0x1, !UP0 ;  /* 0x000000013f257887 */ /* 0x000fc8000c000000 */
[----:B------:R-:W-:Y:S01]  /*0220*/  USEL UR37, UR37, 0x2, UP1 ;  /* 0x0000000225257887 */ /* 0x000fe20008800000 */
[----:B0-----:R-:W-:-:S13]  /*0230*/  ISETP.NE.AND P0, PT, R2, RZ, PT ;  /* 0x000000ff0200720c */ /* 0x001fda0003f05270 */
[----:B------:R-:W-:Y:S05]  /*0240*/  @P0 BRA `(.L_x_2) ;  /* 0x0000000000580947 */ /* 0x000fea0003800000 */
[----:B------:R-:W0:Y:S01]  /*0250*/  S2UR UR8, SR_CgaCtaId ;  /* 0x00000000000879c3 */ /* 0x000e220000008800 */
[----:B------:R-:W-:Y:S01]  /*0260*/  UMOV UR4, 0x400 ;  /* 0x0000040000047882 */ /* 0x000fe20000000000 */
[----:B------:R-:W-:Y:S01]  /*0270*/  UMOV UR5, 0x1 ;  /* 0x0000000100057882 */ /* 0x000fe20000000000 */
[----:B------:R-:W-:Y:S01]  /*0280*/  UMOV UR6, 0x100 ;  /* 0x0000010000067882 */ /* 0x000fe20000000000 */
[----:B------:R-:W-:Y:S01]  /*0290*/  ELECT P0, URZ, PT ;  /* 0x00000000003f782f */ /* 0x000fe20003800000 */
[----:B------:R-:W-:-:S04]  /*02a0*/  UIADD3 UR6, -UR6, 0x100000, URZ ;  /* 0x0010000006067890 */ /* 0x000fc8000fffe13f */
[----:B------:R-:W-:Y:S02]  /*02b0*/  USHF.L.U32 UR7, UR6, 0xb, URZ ;  /* 0x0000000b06077899 */ /* 0x000fe4000800063f */
[----:B------:R-:W-:Y:S02]  /*02c0*/  USHF.L.U32 UR6, UR6, 0x1, URZ ;  /* 0x0000000106067899 */ /* 0x000fe4000800063f */
[----:B0-----:R-:W-:Y:S02]  /*02d0*/  ULEA UR8, UR8, UR4, 0x18 ;  /* 0x0000000408087291 */ /* 0x001fe4000f8ec03f */
[----:B------:R-:W-:-:S04]  /*02e0*/  UIADD3 UR4, -UR5, 0x100000, URZ ;  /* 0x0010000005047890 */ /* 0x000fc8000fffe13f */
[----:B------:R-:W-:Y:S02]  /*02f0*/  USHF.L.U32 UR5, UR4, 0xb, URZ ;  /* 0x0000000b04057899 */ /* 0x000fe4000800063f */
[----:B------:R-:W-:Y:S01]  /*0300*/  USHF.L.U32 UR4, UR4, 0x1, URZ ;  /* 0x0000000104047899 */ /* 0x000fe2000800063f */
[----:B------:R-:W0:Y:S11]  /*0310*/  FENCE.VIEW.ASYNC.S ;  /* 0x00000000000073c6 */ /* 0x000e360000000000 */
[----:B0-----:R0:W1:Y:S01]  /*0320*/  SYNCS.EXCH.64 URZ, [UR8], UR4 ;  /* 0x00000004083f75b2 */ /* 0x0010620008000100 */
[----:B------:R0:W2:Y:S01]  /*0330*/  SYNCS.EXCH.64 URZ, [UR8+0x20], UR6 ;  /* 0x00002006083f75b2 */ /* 0x0000a20008000100 */
[----:B------:R0:W3:Y:S01]  /*0340*/  SYNCS.EXCH.64 URZ, [UR8+0x8], UR4 ;  /* 0x00000804083f75b2 */ /* 0x0000e20008000100 */
[----:B------:R0:W4:Y:S01]  /*0350*/  SYNCS.EXCH.64 URZ, [UR8+0x28], UR6 ;  /* 0x00002806083f75b2 */ /* 0x0001220008000100 */
[----:B------:R0:W0:Y:S01]  /*0360*/  SYNCS.EXCH.64 URZ, [UR8+0x10], UR4 ;  /* 0x00001004083f75b2 */ /* 0x0000220008000100 */
[----:B------:R0:W0:Y:S01]  /*0370*/  SYNCS.EXCH.64 URZ, [UR8+0x30], UR6 ;  /* 0x00003006083f75b2 */ /* 0x0000220008000100 */
[----:B------:R0:W0:Y:S01]  /*0380*/  SYNCS.EXCH.64 URZ, [UR8+0x18], UR4 ;  /* 0x00001804083f75b2 */ /* 0x0000220008000100 */
[----:B------:R0:W0:Y:S01]  /*0390*/  SYNCS.EXCH.64 URZ, [UR8+0x38], UR6 ;  /* 0x00003806083f75b2 */ /* 0x0000220008000100 */
[----:B------:R-:W-:Y:S01]  /*03a0*/  NOP ;  /* 0x0000000000007918 */ /* 0x000fe20000000000 */
.L_x_2:
[----:B------:R-:W5:Y:S01]  /*03b0*/  SHFL.IDX PT, R0, R0, RZ, 0x1f ;  /* 0x00001fff00007589 */ /* 0x000f6200000e0000 */
[----:B------:R-:W-:Y:S01]  /*03c0*/  ELECT P0, URZ, PT ;  /* 0x00000000003f782f */ /* 0x000fe20003800000 */
[----:B------:R-:W1:Y:S01]  /*03d0*/  S2UR UR17, SR_CTAID.Y ;  /* 0x00000000001179c3 */ /* 0x000e620000002600 */
[----:B0-----:R-:W-:Y:S01]  /*03e0*/  ULDC UR5, c[0x0][0x65c] ;  /* 0x0001970000057ab9 */ /* 0x001fe20000000800 */
[----:B------:R-:W-:Y:S01]  /*03f0*/  UMOV UR12, 0x20 ;  /* 0x00000020000c7882 */ /* 0x000fe20000000000 */
[----:B------:R-:W-:Y:S01]  /*0400*/  UISETP.NE.AND UP2, UPT, UR5, 0x1, UPT ;  /* 0x000000010500788c */ /* 0x000fe2000bf45270 */
[----:B------:R-:W-:Y:S01]  /*0410*/  NOP ;  /* 0x0000000000007918 */ /* 0x000fe20000000000 */
[----:B------:R-:W-:Y:S02]  /*0420*/  NOP ;  /* 0x0000000000007918 */ /* 0x000fe40000000000 */
[----:B------:R-:W-:Y:S01]  /*0430*/  UP2UR UR38, UPR, URZ, 0x4 ;  /* 0x000000043f267883 */ /* 0x000fe20008000000 */
[----:B------:R-:W0:Y:S01]  /*0440*/  S2UR UR4, SR_CTAID.X ;  /* 0x00000000000479c3 */ /* 0x000e220000002500 */
[----:B------:R-:W-:-:S02]  /*0450*/  PLOP3.LUT P2, PT, PT, PT, UP2, 0x80, 0x0 ;  /* 0x000000000000781c */ /* 0x000fc40003f4f028 */
[----:B------:R-:W-:Y:S02]  /*0460*/  PLOP3.LUT P4, PT, PT, PT, UP2, 0x80, 0x0 ;  /* 0x000000000000781c */ /* 0x000fe40003f8f028 */
[----:B------:R-:W-:Y:S01]  /*0470*/  PLOP3.LUT P3, PT, PT, PT, UP2, 0x80, 0x0 ;  /* 0x000000000000781c */ /* 0x000fe20003f6f028 */
[----:B------:R-:W-:Y:S01]  /*0480*/  @UP2 ULDC UR14, c[0x0][0x10] ;  /* 0x00000400000e2ab9 */ /* 0x000fe20000000800 */
[----:B------:R-:W-:Y:S01]  /*0490*/  @UP2 UMOV UR9, URZ ;  /* 0x0000003f00092c82 */ /* 0x000fe20008000000 */
[----:B------:R-:W-:Y:S01]  /*04a0*/  @!UP2 ULDC UR11, c[0x0][0xc] ;  /* 0x00000300000baab9 */ /* 0x000fe20000000800 */
[----:B-----5:R-:W-:Y:S01]  /*04b0*/  ISETP.NE.OR P0, PT, R0, RZ, !P0 ;  /* 0x000000ff0000720c */ /* 0x020fe20004705670 */
[----:B-1----:R-:W-:Y:S02]  /*04c0*/  @UP2 UMOV UR7, UR17 ;  /* 0x0000001100072c82 */ /* 0x002fe40008000000 */
[----:B------:R-:W-:Y:S01]  /*04d0*/  @UP2 UMOV UR8, UR7 ;  /* 0x0000000700082c82 */ /* 0x000fe20008000000 */
[----:B------:R-:W-:Y:S01]  /*04e0*/  @!UP2 UMOV UR7, UR17 ;  /* 0x000000110007ac82 */ /* 0x000fe20008000000 */
[----:B0-----:R-:W-:-:S08]  /*04f0*/  @UP2 UIMAD.WIDE.U32 UR14, UR4, UR14, UR8 ;  /* 0x0000000e040e22a5 */ /* 0x001fd0000f8e0008 */
[----:B------:R-:W-:Y:S01]  /*0500*/  VOTEU.ALL UP0, P0 ;  /* 0x00000000003f7886 */ /* 0x000fe20000000000 */
[----:B------:R-:W-:Y:S01]  /*0510*/  VOTEU.ALL UP1, P0 ;  /* 0x00000000003f7886 */ /* 0x000fe20000020000 */
[----:B------:R-:W-:Y:S01]  /*0520*/  IMAD.U32 R2, RZ, RZ, UR14 ;  /* 0x0000000eff027e24 */ /* 0x000fe2000f8e00ff */
[----:B------:R-:W-:Y:S02]  /*0530*/  MOV R3, UR15 ;  /* 0x0000000f00037c02 */ /* 0x000fe40008000f00 */
[----:B------:R-:W0:Y:S01]  /*0540*/  @!UP0 S2UR UR6, SR_CgaCtaId ;  /* 0x00000000000689c3 */ /* 0x000e220000008800 */
[----:B------:R-:W-:Y:S01]  /*0550*/  @!UP0 UMOV UR5, 0x400 ;  /* 0x0000040000058882 */ /* 0x000fe20000000000 */
[----:B------:R-:W-:-:S04]  /*0560*/  @!UP0 UIADD3 UR12, -UR12, 0x100000, URZ ;  /* 0x001000000c0c8890 */ /* 0x000fc8000fffe13f */
[----:B------:R-:W-:Y:S02]  /*0570*/  @!UP0 USHF.L.U32 UR13, UR12, 0xb, URZ ;  /* 0x0000000b0c0d8899 */ /* 0x000fe4000800063f */
[----:B------:R-:W-:Y:S02]  /*0580*/  @!UP0 USHF.L.U32 UR12, UR12, 0x1, URZ ;  /* 0x000000010c0c8899 */ /* 0x000fe4000800063f */
[----:B0-----:R-:W-:Y:S01]  /*0590*/  @!UP0 ULEA UR16, UR6, UR5, 0x18 ;  /* 0x0000000506108291 */ /* 0x001fe2000f8ec03f */
[----:B------:R-:W-:Y:S01]  /*05a0*/  VOTEU.ALL UP0, P0 ;  /* 0x00000000003f7886 */ /* 0x000fe20000000000 */
[----:B------:R-:W-:Y:S01]  /*05b0*/  PLOP3.LUT P0, PT, PT, PT, UP2, 0x80, 0x0 ;  /* 0x000000000000781c */ /* 0x000fe20003f0f028 */
[----:B------:R-:W-:Y:S01]  /*05c0*/  UMOV UR5, URZ ;  /* 0x0000003f00057c82 */ /* 0x000fe20008000000 */
[----:B------:R-:W-:Y:S01]  /*05d0*/  @UP2 UMOV UR6, URZ ;  /* 0x0000003f00062c82 */ /* 0x000fe20008000000 */
[----:B------:R-:W-:Y:S02]  /*05e0*/  @!UP2 UIMAD.WIDE.U32 UR8, UR11, UR7, UR4 ;  /* 0x000000070b08a2a5 */ /* 0x000fe4000f8e0004 */
[----:B------:R-:W-:-:S04]  /*05f0*/  @UP2 UIADD3 UR6, UR15, UR6, URZ ;  /* 0x000000060f062290 */ /* 0x000fc8000fffe03f */
[----:B------:R-:W-:Y:S01]  /*0600*/  MOV R5, UR9 ;  /* 0x0000000900057c02 */ /* 0x000fe20008000f00 */
[----:B------:R-:W0:Y:S02]  /*0610*/  FENCE.VIEW.ASYNC.S ;  /* 0x00000000000073c6 */ /* 0x000e240000000000 */
[----:B0-----:R0:W2:Y:S01]  /*0620*/  @!UP0 SYNCS.EXCH.64 URZ, [UR16+0x50], UR12 ;  /* 0x0000500c103f85b2 */ /* 0x0010a20008000100 */
[----:B------:R-:W-:Y:S01]  /*0630*/  @P2 MOV R6, UR6 ;  /* 0x0000000600062c02 */ /* 0x000fe20008000f00 */
[----:B------:R-:W-:Y:S01]  /*0640*/  IMAD.U32 R4, RZ, RZ, UR8 ;  /* 0x00000008ff047e24 */ /* 0x000fe2000f8e00ff */
[----:B------:R-:W-:Y:S01]  /*0650*/  @!P4 MOV R6, R5 ;  /* 0x000000050006c202 */ /* 0x000fe20000000f00 */
[----:B------:R-:W-:Y:S01]  /*0660*/  @P0 IMAD.MOV.U32 R7, RZ, RZ, R2 ;  /* 0x000000ffff070224 */ /* 0x000fe200078e0002 */
[----:B------:R-:W-:Y:S01]  /*0670*/  MOV R3, UR9 ;  /* 0x0000000900037c02 */ /* 0x000fe20008000f00 */
[----:B------:R-:W-:Y:S02]  /*0680*/  IMAD.U32 R2, RZ, RZ, UR8 ;  /* 0x00000008ff027e24 */ /* 0x000fe4000f8e00ff */
[----:B------:R0:W-:Y:S02]  /*0690*/  STL [R1+0x200], R6 ;  /* 0x0002000601007387 */ /* 0x0001e40000100800 */
[----:B------:R-:W-:-:S05]  /*06a0*/  @!P3 IMAD.MOV.U32 R7, RZ, RZ, R2 ;  /* 0x000000ffff07b224 */ /* 0x000fca00078e0002 */
[----:B------:R0:W-:Y:S01]  /*06b0*/  STL [R1+0x204], R7 ;  /* 0x0002040701007387 */ /* 0x0001e20000100800 */
[----:B------:R0:W2:Y:S01]  /*06c0*/  @!UP1 SYNCS.EXCH.64 URZ, [UR16+0x58], UR12 ;  /* 0x0000580c103f95b2 */ /* 0x0000a20008000100 */
[----:B------:R-:W-:Y:S01]  /*06d0*/  NOP ;  /* 0x0000000000007918 */ /* 0x000fe20000000000 */
[----:B--234-:R-:W-:Y:S06]  /*06e0*/  BAR.SYNC.DEFER_BLOCKING 0x0 ;  /* 0x0000000000007b1d */ /* 0x01cfec0000010000 */
[----:B------:R-:W-:Y:S05]  /*06f0*/  @!P1 BRA `(.L_x_3) ;  /* 0x000002e4007c9947 */ /* 0x000fea0003800000 */
[----:B------:R-:W-:-:S06]  /*0700*/  UISETP.GT.U32.AND UP0, UPT, UR18, 0x1, UPT ;  /* 0x000000011200788c */ /* 0x000fcc000bf04070 */
[----:B------:R-:W-:-:S13]  /*0710*/  PLOP3.LUT P0, PT, PT, PT, UP0, 0x80, 0x0 ;  /* 0x000000000000781c */ /* 0x000fda0003f0f008 */
[----:B0-----:R-:W-:Y:S05]  /*0720*/  @P0 EXIT ;  /* 0x000000000000094d */ /* 0x001fea0003800000 */
[----:B------:R-:W-:Y:S01]  /*0730*/  ULDC.64 UR8, c[0x0][0x650] ;  /* 0x0001940000087ab9 */ /* 0x000fe20000000a00 */
[----:B------:R-:W-:Y:S01]  /*0740*/  UMOV UR40, 0xffffffff ;  /* 0xffffffff00287882 */ /* 0x000fe20000000000 */
[----:B------:R-:W-:Y:S01]  /*0750*/  ISETP.GE.U32.AND P0, PT, R7, UR8, PT ;  /* 0x0000000807007c0c */ /* 0x000fe2000bf06070 */
[----:B------:R-:W-:Y:S01]  /*0760*/  UMOV UR41, 0xffffffff ;  /* 0xffffffff00297882 */ /* 0x000fe20000000000 */
[----:B------:R-:W-:Y:S01]  /*0770*/  UMOV UR42, 0xffffffff ;  /* 0xffffffff002a7882 */ /* 0x000fe20000000000 */
[----:B------:R-:W-:Y:S02]  /*0780*/  PRMT R0, RZ, 0x7610, R0 ;  /* 0x00007610ff007816 */ /* 0x000fe40000000000 */
[----:B------:R-:W-:-:S13]  /*0790*/  ISETP.GE.U32.AND.EX P0, PT, R6, UR9, PT, P0 ;  /* 0x0000000906007c0c */ /* 0x000fda000bf06100 */
[----:B------:R-:W-:Y:S05]  /*07a0*/  @P0 BRA `(.L_x_4) ;  /* 0x0000000400800947 */ /* 0x000fea0003800000 */
[----:B------:R-:W-:Y:S01]  /*07b0*/  I2FP.F32.U32 R0, UR4 ;  /* 0x0000000400007c45 */ /* 0x000fe20008201000 */
[----:B------:R-:W-:Y:S01]  /*07c0*/  ULDC.64 UR16, c[0x0][0x628] ;  /* 0x00018a0000107ab9 */ /* 0x000fe20000000a00 */
[----:B------:R-:W-:Y:S01]  /*07d0*/  ULDC UR6, c[0x0][0x150] ;  /* 0x0000540000067ab9 */ /* 0x000fe20000000800 */
[----:B------:R-:W-:Y:S01]  /*07e0*/  ISETP.NE.U32.AND P0, PT, RZ, UR16, PT ;  /* 0x00000010ff007c0c */ /* 0x000fe2000bf05070 */
[----:B------:R-:W-:Y:S01]  /*07f0*/  ULDC UR15, c[0x0][0x630] ;  /* 0x00018c00000f7ab9 */ /* 0x000fe20000000800 */
[----:B------:R-:W-:Y:S01]  /*0800*/  FMUL R0, R0, UR6 ;  /* 0x0000000600007c20 */ /* 0x000fe20008400000 */
[----:B------:R-:W-:Y:S01]  /*0810*/  R2UR UR18, R7 ;  /* 0x00000000071272ca */ /* 0x000fe200000e0000 */
[----:B------:R-:W-:Y:S01]  /*0820*/  ULDC UR20, c[0x0][0x154] ;  /* 0x0000550000147ab9 */ /* 0x000fe20000000800 */
[----:B------:R-:W-:Y:S01]  /*0830*/  ISETP.NE.AND.EX P0, PT, RZ, UR17, PT, P0 ;  /* 0x00000011ff007c0c */ /* 0x000fe2000bf05300 */
[----:B------:R0:W1:Y:S01]  /*0840*/  F2I.U32.TRUNC.NTZ R2, R0 ;  /* 0x0000000000027305 */ /* 0x000062000020f000 */
[----:B------:R-:W-:-:S02]  /*0850*/  R2UR UR19, R6 ;  /* 0x00000000061372ca */ /* 0x000fc400000e0000 */
[----:B------:R-:W-:Y:S02]  /*0860*/  R2UR UR8, R7 ;  /* 0x00000000070872ca */ /* 0x000fe400000e0000 */
[----:B------:R-:W-:-:S07]  /*0870*/  R2UR UR9, R6 ;  /* 0x00000000060972ca */ /* 0x000fce00000e0000 */
[----:B0-----:R-:W-:Y:S08]  /*0880*/  @!P0 BRA `(.L_x_5) ;  /* 0x0000000000308947 */ /* 0x001ff00003800000 */
[----:B------:R-:W-:Y:S01]  /*0890*/  R2UR UR8, R7 ;  /* 0x00000000070872ca */ /* 0x000fe200000e0000 */
[----:B------:R-:W-:Y:S01]  /*08a0*/  ULDC UR6, c[0x0][0x634] ;  /* 0x00018d0000067ab9 */ /* 0x000fe20000000800 */
[----:B------:R-:W-:-:S11]  /*08b0*/  R2UR UR14, R6 ;  /* 0x00000000060e72ca */ /* 0x000fd600000e0000 */
[----:B------:R-:W-:-:S04]  /*08c0*/  UIADD3 UR6, UP0, UR8, UR6, URZ ;  /* 0x0000000608067290 */ /* 0x000fc8000ff1e03f */
[----:B------:R-:W-:-:S04]  /*08d0*/  UIADD3.X UR14, URZ, UR14, URZ, UP0, !UPT ;  /* 0x0000000e3f0e7290 */ /* 0x000fc800087fe43f */
[----:B------:R-:W-:-:S04]  /*08e0*/  UIMAD.WIDE.U32 UR8, UR14, UR16, URZ ;  /* 0x000000100e0872a5 */ /* 0x000fc8000f8e003f */
[----:B------:R-:W-:Y:S02]  /*08f0*/  UIMAD.WIDE.U32 UR10, UP0, UR6, UR17, UR8 ;  /* 0x00000011060a72a5 */ /* 0x000fe4000f800008 */
[----:B------:R-:W-:Y:S02]  /*0900*/  UIMAD.WIDE.U32 UR8, UR6, UR16, URZ ;  /* 0x00000010060872a5 */ /* 0x000fe4000f8e003f */
[----:B------:R-:W-:Y:S02]  /*0910*/  UIADD3.X UR13, URZ, URZ, URZ, UP0, !UPT ;  /* 0x0000003f3f0d7290 */ /* 0x000fe400087fe43f */
[----:B------:R-:W-:Y:S01]  /*0920*/  UIADD3 URZ, UP0, UR9, UR10, URZ ;  /* 0x0000000a093f7290 */ /* 0x000fe2000ff1e03f */
[----:B------:R-:W-:-:S03]  /*0930*/  UMOV UR12, UR11 ;  /* 0x0000000b000c7c82 */ /* 0x000fc60008000000 */
[----:B------:R-:W-:-:S12]  /*0940*/  UIMAD.WIDE.U32.X UR8, UR14, UR17, UR12, UP0 ;  /* 0x000000110e0872a5 */ /* 0x000fd800080e040c */
.L_x_5:
[----:B------:R-:W-:Y:S01]  /*0950*/  USHF.R.U64 UR42, UR8, UR15, UR9 ;  /* 0x0000000f082a7299 */ /* 0x000fe20008001209 */
[----:B------:R-:W-:Y:S01]  /*0960*/  I2FP.F32.U32 R0, UR7 ;  /* 0x0000000700007c45 */ /* 0x000fe20008201000 */
[----:B------:R-:W-:Y:S01]  /*0970*/  USHF.R.U32.HI UR5, URZ, UR15, UR9 ;  /* 0x0000000f3f057299 */ /* 0x000fe20008011609 */
[----:B-1----:R-:W-:Y:S01]  /*0980*/  R2UR UR12, R2 ;  /* 0x00000000020c72ca */ /* 0x002fe200000e0000 */
[----:B------:R-:W-:Y:S02]  /*0990*/  UIADD3 UR6, UP0, URZ, -UR42, URZ ;  /* 0x8000002a3f067290 */ /* 0x000fe4000ff1e03f */
[----:B------:R-:W-:Y:S01]  /*09a0*/  FMUL R0, R0, UR20 ;  /* 0x0000001400007c20 */ /* 0x000fe20008400000 */
[----:B------:R-:W-:Y:S01]  /*09b0*/  ULDC.64 UR8, c[0x0][0x620] ;  /* 0x0001880000087ab9 */ /* 0x000fe20000000a00 */
[----:B------:R-:W-:Y:S01]  /*09c0*/  UIADD3.X UR5, URZ, ~UR5, URZ, UP0, !UPT ;  /* 0x800000053f057290 */ /* 0x000fe200087fe43f */
[----:B------:R-:W-:Y:S01]  /*09d0*/  UMOV UR10, UR18 ;  /* 0x00000012000a7c82 */ /* 0x000fe20008000000 */
[----:B------:R-:W-:-:S02]  /*09e0*/  UMOV UR11, UR19 ;  /* 0x00000013000b7c82 */ /* 0x000fc40008000000 */
[----:B------:R-:W-:Y:S01]  /*09f0*/  UIMAD UR5, UR5, UR8, URZ ;  /* 0x00000008050572a4 */ /* 0x000fe2000f8e023f */
[----:B------:R-:W0:Y:S01]  /*0a00*/  F2I.U32.TRUNC.NTZ R0, R0 ;  /* 0x0000000000007305 */ /* 0x000e22000020f000 */
[----:B------:R-:W-:Y:S02]  /*0a10*/  UIMAD.WIDE.U32 UR10, UR6, UR8, UR10 ;  /* 0x00000008060a72a5 */ /* 0x000fe4000f8e000a */
[----:B------:R-:W-:Y:S01]  /*0a20*/  UIMAD UR6, UR6, UR9, UR5 ;  /* 0x00000009060672a4 */ /* 0x000fe2000f8e0205 */
[----:B------:R-:W-:Y:S01]  /*0a30*/  ULDC UR21, c[0x0][0x658] ;  /* 0x0001960000157ab9 */ /* 0x000fe20000000800 */
[----:B------:R-:W-:Y:S02]  /*0a40*/  UMOV UR19, 0xffffffff ;  /* 0xffffffff00137882 */ /* 0x000fe40000000000 */
[----:B------:R-:W-:Y:S01]  /*0a50*/  UIADD3 UR6, UR11, UR6, URZ ;  /* 0x000000060b067290 */ /* 0x000fe2000fffe03f */
[----:B------:R-:W-:Y:S01]  /*0a60*/  ULDC UR15, c[0x0][0x618] ;  /* 0x00018600000f7ab9 */ /* 0x000fe20000000800 */
[----:B------:R-:W-:Y:S01]  /*0a70*/  ULDC.64 UR8, c[0x0][0x640] ;  /* 0x0001900000087ab9 */ /* 0x000fe20000000a00 */
[----:B------:R-:W-:Y:S01]  /*0a80*/  USHF.L.U32 UR11, UR19, UR21, URZ ;  /* 0x00000015130b7299 */ /* 0x000fe2000800063f */
[----:B------:R-:W-:Y:S01]  /*0a90*/  ISETP.NE.U32.AND P0, PT, RZ, UR8, PT ;  /* 0x00000008ff007c0c */ /* 0x000fe2000bf05070 */
[----:B------:R-:W-:-:S02]  /*0aa0*/  USHF.R.U64 UR19, UR10, UR15, UR6 ;  /* 0x0000000f0a137299 */ /* 0x000fc40008001206 */
[----:B------:R-:W-:Y:S01]  /*0ab0*/  USHF.R.U32.HI UR10, URZ, UR15, UR6 ;  /* 0x0000000f3f0a7299 */ /* 0x000fe20008011606 */
[----:B0-----:R-:W-:Y:S01]  /*0ac0*/  R2UR UR14, R0 ;  /* 0x00000000000e72ca */ /* 0x001fe200000e0000 */
[----:B------:R-:W-:Y:S01]  /*0ad0*/  ULDC UR17, c[0x0][0x608] ;  /* 0x0001820000117ab9 */ /* 0x000fe20000000800 */
[----:B------:R-:W-:Y:S01]  /*0ae0*/  ISETP.NE.AND.EX P0, PT, RZ, UR9, PT, P0 ;  /* 0x00000009ff007c0c */ /* 0x000fe2000bf05300 */
[----:B------:R-:W-:Y:S02]  /*0af0*/  USHF.R.U64 UR23, UR19, UR17, UR10 ;  /* 0x0000001113177299 */ /* 0x000fe4000800120a */
[----:B------:R-:W-:Y:S01]  /*0b00*/  USHF.R.U32.HI UR10, URZ, UR17, UR10 ;  /* 0x000000113f0a7299 */ /* 0x000fe2000801160a */
[----:B------:R-:W-:Y:S01]  /*0b10*/  UMOV UR16, 0x1 ;  /* 0x0000000100107882 */ /* 0x000fe20000000000 */
[----:B------:R-:W-:Y:S02]  /*0b20*/  UIADD3 UR12, -UR12, URZ, URZ ;  /* 0x0000003f0c0c7290 */ /* 0x000fe4000fffe13f */
[----:B------:R-:W-:-:S02]  /*0b30*/  USHF.R.U64 UR24, UR23, UR21, UR10 ;  /* 0x0000001517187299 */ /* 0x000fc4000800120a */
[----:B------:R-:W-:Y:S01]  /*0b40*/  USHF.L.U32 UR6, UR16, UR21, URZ ;  /* 0x0000001510067299 */ /* 0x000fe2000800063f */
[----:B------:R-:W-:Y:S01]  /*0b50*/  ULDC UR13, c[0x0][0x144] ;  /* 0x00005100000d7ab9 */ /* 0x000fe20000000800 */
[----:B------:R-:W-:Y:S01]  /*0b60*/  ULDC UR5, c[0x0][0x600] ;  /* 0x0001800000057ab9 */ /* 0x000fe20000000800 */
[----:B------:R-:W-:Y:S02]  /*0b70*/  ULOP3.LUT UR16, URZ, UR11, URZ, 0x33, !UPT ;  /* 0x0000000b3f107292 */ /* 0x000fe4000f8e333f */
[----:B------:R-:W-:Y:S02]  /*0b80*/  USHF.R.U32.HI UR11, URZ, UR21, UR10 ;  /* 0x000000153f0b7299 */ /* 0x000fe4000801160a */
[----:B------:R-:W-:Y:S02]  /*0b90*/  UIADD3 UR18, UR5, -0x1, URZ ;  /* 0xffffffff05127890 */ /* 0x000fe4000fffe03f */
[----:B------:R-:W-:Y:S02]  /*0ba0*/  UIADD3 UR20, -UR14, URZ, URZ ;  /* 0x0000003f0e147290 */ /* 0x000fe4000fffe13f */
[----:B------:R-:W-:Y:S01]  /*0bb0*/  UIMAD UR4, UR13, UR12, UR4 ;  /* 0x0000000c0d0472a4 */ /* 0x000fe2000f8e0204 */
[----:B------:R-:W-:Y:S01]  /*0bc0*/  ULDC UR25, c[0x0][0x148] ;  /* 0x0000520000197ab9 */ /* 0x000fe20000000800 */
[----:B------:R-:W-:Y:S01]  /*0bd0*/  ULDC UR21, c[0x0][0x648] ;  /* 0x0001920000157ab9 */ /* 0x000fe20000000800 */
[----:B------:R-:W-:Y:S01]  /*0be0*/  ULDC UR22, c[0x0][0x638] ;  /* 0x00018e0000167ab9 */ /* 0x000fe20000000800 */
[----:B------:R-:W-:Y:S01]  /*0bf0*/  UMOV UR10, UR24 ;  /* 0x00000018000a7c82 */ /* 0x000fe20008000000 */
[----:B------:R-:W-:Y:S07]  /*0c00*/  @!P0 BRA `(.L_x_6) ;  /* 0x0000000000308947 */ /* 0x000fee0003800000 */
[----:B------:R-:W-:Y:S02]  /*0c10*/  ULDC UR14, c[0x0][0x64c] ;  /* 0x00019300000e7ab9 */ /* 0x000fe40000000800 */
        /* <DEDUP_REMOVED lines=8> */
[----:B------:R-:W-:-:S07]  /*0ca0*/  UIMAD.WIDE.U32.X UR8, UR17, UR9, UR14, UP0 ;  /* 0x00000009110872a5 */ /* 0x000fce00080e040e */
[----:B------:R-:W-:Y:S01]  /*0cb0*/  UMOV UR10, UR8 ;  /* 0x00000008000a7c82 */ /* 0x000fe20008000000 */
[----:B------:R-:W-:-:S05]  /*0cc0*/  UMOV UR11, UR9 ;  /* 0x00000009000b7c82 */ /* 0x000fca0008000000 */
.L_x_6:
[----:B------:R-:W-:Y:S01]  /*0cd0*/  UISETP.NE.AND UP0, UPT, UR38, URZ, UPT ;  /* 0x0000003f2600728c */ /* 0x000fe2000bf05270 */
[----:B------:R-:W-:Y:S01]  /*0ce0*/  IMAD.MOV.U32 R0, RZ, RZ, 0x1 ;  /* 0x00000001ff007424 */ /* 0x000fe200078e00ff */
[----:B------:R-:W-:Y:S02]  /*0cf0*/  USHF.R.U64 UR8, UR10, UR21, UR11 ;  /* 0x000000150a087299 */ /* 0x000fe4000800120b */
[----:B------:R-:W-:Y:S02]  /*0d00*/  ULOP3.LUT UR16, UR23, UR16, URZ, 0xc0, !UPT ;  /* 0x0000001017107292 */ /* 0x000fe4000f8ec03f */
[----:B------:R-:W-:Y:S02]  /*0d10*/  ULOP3.LUT UR18, UR19, UR18, URZ, 0xc0, !UPT ;  /* 0x0000001213127292 */ /* 0x000fe4000f8ec03f */
[----:B------:R-:W-:-:S03]  /*0d20*/  UIMAD UR16, UR6, UR8, UR16 ;  /* 0x00000008061072a4 */ /* 0x000fc6000f8e0210 */
[----:B------:R-:W-:Y:S02]  /*0d30*/  @UP0 UIMAD UR4, UR25, UR20, UR7 ;  /* 0x00000014190402a4 */ /* 0x000fe4000f8e0207 */
[----:B------:R-:W-:-:S04]  /*0d40*/  UIADD3 UR7, -UR8, URZ, URZ ;  /* 0x0000003f08077290 */ /* 0x000fc8000fffe13f */
[----:B------:R-:W-:-:S03]  /*0d50*/  UIMAD UR6, UR7, UR22, UR24 ;  /* 0x00000016070672a4 */ /* 0x000fc6000f8e0218 */
[----:B------:R-:W-:Y:S01]  /*0d60*/  ULDC UR7, c[0x0][0x610] ;  /* 0x0001840000077ab9 */ /* 0x000fe20000000800 */
[----:B------:R-:W-:Y:S02]  /*0d70*/  UIMAD UR6, UR6, UR5, UR18 ;  /* 0x00000005060672a4 */ /* 0x000fe4000f8e0212 */
[----:B------:R-:W-:-:S04]  /*0d80*/  UIMAD UR4, UR16, UR7, UR4 ;  /* 0x00000007100472a4 */ /* 0x000fc8000f8e0204 */
[----:B------:R-:W-:Y:S02]  /*0d90*/  USEL UR41, UR6, UR4, !UP0 ;  /* 0x0000000406297287 */ /* 0x000fe4000c000000 */
[----:B------:R-:W-:-:S12]  /*0da0*/  USEL UR40, UR4, UR6, !UP0 ;  /* 0x0000000604287287 */ /* 0x000fd8000c000000 */
.L_x_4:
[----:B------:R-:W-:-:S08]  /*0db0*/  NOP ;  /* 0x0000000000007918 */ /* 0x000fd00000000000 */
[----:B------:R-:W0:Y:S02]  /*0dc0*/  USETMAXREG.TRY_ALLOC.CTAPOOL UP0, 0xf0 ;  /* 0x000000f0000079c8 */ /* 0x000e240008000600 */
[----:B0-----:R-:W-:-:S13]  /*0dd0*/  PLOP3.LUT P0, PT, PT, PT, UP0, 0x80, 0x0 ;  /* 0x000000000000781c */ /* 0x001fda0003f0f008 */
[----:B------:R-:W-:Y:S05]  /*0de0*/  @!P0 BRA `(.L_x_4) ;  /* 0xfffffffc00f08947 */ /* 0x000fea000383ffff */
[----:B------:R-:W-:Y:S01]  /*0df0*/  ULDC.64 UR4, c[0x0][0x598] ;  /* 0x0001660000047ab9 */ /* 0x000fe20000000a00 */
[----:B------:R-:W-:Y:S01]  /*0e00*/  ULDC.64 UR44, c[0x0][0x208] ;  /* 0x00008200002c7ab9 */ /* 0x000fe20000000a00 */
[----:B------:R-:W-:-:S04]  /*0e10*/  ISETP.NE.U32.AND P0, PT, RZ, UR4, PT ;  /* 0x00000004ff007c0c */ /* 0x000fc8000bf05070 */
[----:B------:R-:W-:-:S13]  /*0e20*/  ISETP.NE.AND.EX P0, PT, RZ, UR5, PT, P0 ;  /* 0x00000005ff007c0c */ /* 0x000fda000bf05300 */
[----:B------:R-:W-:Y:S05]  /*0e30*/  @!P0 BRA `(.L_x_7) ;  /* 0x00000000001c8947 */ /* 0x000fea0003800000 */
[----:B------:R-:W0:Y:S02]  /*0e40*/  LDC.64 R2, c[0x0][0x598] ;  /* 0x00016600ff027b82 */ /* 0x000e240000000a00 */
[----:B0-----:R-:W2:Y:S02]  /*0e50*/  LDG.E.64 R2, desc[UR44][R2.64] ;  /* 0x0000002c02027981 */ /* 0x001ea4000c1e1b00 */
[----:B--2---:R-:W-:-:S04]  /*0e60*/  ISETP.NE.U32.AND P0, PT, R2, RZ, PT ;  /* 0x000000ff0200720c */ /* 0x004fc80003f05070 */
[----:B------:R-:W-:-:S13]  /*0e70*/  ISETP.NE.AND.EX P0, PT, R3, RZ, PT, P0 ;  /* 0x000000ff0300720c */ /* 0x000fda0003f05300 */
[----:B------:R-:W-:Y:S05]  /*0e80*/  @!P0 BRA `(.L_x_7) ;  /* 0x0000000000088947 */ /* 0x000fea0003800000 */
[----:B------:R0:W5:Y:S01]  /*0e90*/  LD.E R2, desc[UR44][R2.64] ;  /* 0x0000002c02027980 */ /* 0x000162000c101900 */
[----:B------:R-:W-:Y:S05]  /*0ea0*/  BRA `(.L_x_8) ;  /* 0x0000000000247947 */ /* 0x000fea0003800000 */
.L_x_7:
[----:B------:R-:W-:Y:S02]  /*0eb0*/  ULDC.64 UR4, c[0x0][0x588] ;  /* 0x0001620000047ab9 */ /* 0x000fe40000000a00 */
[----:B------:R-:W-:-:S04]  /*0ec0*/  ISETP.NE.U32.AND P0, PT, RZ, UR4, PT ;  /* 0x00000004ff007c0c */ /* 0x000fc8000bf05070 */
[----:B------:R-:W-:-:S13]  /*0ed0*/  ISETP.NE.AND.EX P0, PT, RZ, UR5, PT, P0 ;  /* 0x00000005ff007c0c */ /* 0x000fda000bf05300 */
[----:B------:R-:W-:Y:S05]  /*0ee0*/  @!P0 BRA `(.L_x_9) ;  /* 0x00000000000c8947 */ /* 0x000fea0003800000 */
[----:B------:R-:W0:Y:S02]  /*0ef0*/  LDC.64 R2, c[0x0][0x588] ;  /* 0x00016200ff027b82 */ /* 0x000e240000000a00 */
[----:B0-----:R1:W5:Y:S01]  /*0f00*/  LDG.E R2, desc[UR44][R2.64] ;  /* 0x0000002c02027981 */ /* 0x001362000c1e1900 */
[----:B------:R-:W-:Y:S05]  /*0f10*/  BRA `(.L_x_8) ;  /* 0x0000000000087947 */ /* 0x000fea0003800000 */
.L_x_9:
[----:B------:R-:W-:Y:S02]  /*0f20*/  ULDC UR4, c[0x0][0x580] ;  /* 0x0001600000047ab9 */ /* 0x000fe40000000800 */
[----:B------:R-:W-:-:S07]  /*0f30*/  MOV R2, UR4 ;  /* 0x0000000400027c02 */ /* 0x000fce0008000f00 */
.L_x_8:
[----:B------:R-:W-:Y:S02]  /*0f40*/  ULDC.64 UR4, c[0x0][0x5a0] ;  /* 0x0001680000047ab9 */ /* 0x000fe40000000a00 */
[----:B------:R-:W-:-:S04]  /*0f50*/  ISETP.NE.U32.AND P0, PT, RZ, UR4, PT ;  /* 0x00000004ff007c0c */ /* 0x000fc8000bf05070 */
[----:B------:R-:W-:-:S13]  /*0f60*/  ISETP.NE.AND.EX P0, PT, RZ, UR5, PT, P0 ;  /* 0x00000005ff007c0c */ /* 0x000fda000bf05300 */
[----:B------:R-:W-:Y:S05]  /*0f70*/  @!P0 BRA `(.L_x_10) ;  /* 0x00000000001c8947 */ /* 0x000fea0003800000 */
[----:B------:R-:W2:Y:S02]  /*0f80*/  LDC.64 R4, c[0x0][0x5a0] ;  /* 0x00016800ff047b82 */ /* 0x000ea40000000a00 */
[----:B--2---:R-:W2:Y:S02]  /*0f90*/  LDG.E.64 R4, desc[UR44][R4.64] ;  /* 0x0000002c04047981 */ /* 0x004ea4000c1e1b00 */
[----:B--2---:R-:W-:-:S04]  /*0fa0*/  ISETP.NE.U32.AND P0, PT, R4, RZ, PT ;  /* 0x000000ff0400720c */ /* 0x004fc80003f05070 */
[----:B------:R-:W-:-:S13]  /*0fb0*/  ISETP.NE.AND.EX P0, PT, R5, RZ, PT, P0 ;  /* 0x000000ff0500720c */ /* 0x000fda0003f05300 */
[----:B------:R-:W-:Y:S05]  /*0fc0*/  @!P0 BRA `(.L_x_10) ;  /* 0x0000000000088947 */ /* 0x000fea0003800000 */
[----:B------:R2:W5:Y:S01]  /*0fd0*/  LD.E R16, desc[UR44][R4.64] ;  /* 0x0000002c04107980 */ /* 0x000562000c101900 */
[----:B------:R-:W-:Y:S05]  /*0fe0*/  BRA `(.L_x_11) ;  /* 0x0000000000247947 */ /* 0x000fea0003800000 */
.L_x_10:
[----:B------:R-:W-:Y:S02]  /*0ff0*/  ULDC.64 UR4, c[0x0][0x590] ;  /* 0x0001640000047ab9 */ /* 0x000fe40000000a00 */
[----:B------:R-:W-:-:S04]  /*1000*/  ISETP.NE.U32.AND P0, PT, RZ, UR4, PT ;  /* 0x00000004ff007c0c */ /* 0x000fc8000bf05070 */
[----:B------:R-:W-:-:S13]  /*1010*/  ISETP.NE.AND.EX P0, PT, RZ, UR5, PT, P0 ;  /* 0x00000005ff007c0c */ /* 0x000fda000bf05300 */
[----:B------:R-:W-:Y:S05]  /*1020*/  @!P0 BRA `(.L_x_12) ;  /* 0x00000000000c8947 */ /* 0x000fea0003800000 */
[----:B------:R-:W2:Y:S02]  /*1030*/  LDC.64 R16, c[0x0][0x590] ;  /* 0x00016400ff107b82 */ /* 0x000ea40000000a00 */
[----:B--2---:R3:W5:Y:S01]  /*1040*/  LDG.E R16, desc[UR44][R16.64] ;  /* 0x0000002c10107981 */ /* 0x004762000c1e1900 */
[----:B------:R-:W-:Y:S05]  /*1050*/  BRA `(.L_x_11) ;  /* 0x0000000000087947 */ /* 0x000fea0003800000 */
.L_x_12:
[----:B------:R-:W-:Y:S02]  /*1060*/  ULDC UR4, c[0x0][0x584] ;  /* 0x0001610000047ab9 */ /* 0x000fe40000000800 */
[----:B------:R-:W-:-:S07]  /*1070*/  IMAD.U32 R16, RZ, RZ, UR4 ;  /* 0x00000004ff107e24 */ /* 0x000fce000f8e00ff */
.L_x_11:
[----:B------:R-:W-:-:S13]  /*1080*/  LOP3.LUT P0, RZ, R0, 0xff, RZ, 0xc0, !PT ;  /* 0x000000ff00ff7812 */ /* 0x000fda000780c0ff */
[----:B------:R-:W-:Y:S05]  /*1090*/  @!P0 EXIT ;  /* 0x000000000000894d */ /* 0x000fea0003800000 */
[----:B------:R-:W-:Y:S01]  /*10a0*/  ULDC UR4, c[0x0][0x28c] ;  /* 0x0000a30000047ab9 */ /* 0x000fe20000000800 */
[----:B------:R-:W-:Y:S01]  /*10b0*/  UMOV UR36, URZ ;  /* 0x0000003f00247c82 */ /* 0x000fe20008000000 */
[----:B------:R-:W-:Y:S01]  /*10c0*/  UIADD3 UR4, UR4, 0x7f, URZ ;  /* 0x0000007f04047890 */ /* 0x000fe2000fffe03f */
[----:B------:R-:W-:-:S03]  /*10d0*/  UMOV UR39, URZ ;  /* 0x0000003f00277c82 */ /* 0x000fc60008000000 */
[----:B------:R-:W-:-:S04]  /*10e0*/  USHF.R.S32.HI UR5, URZ, 0x1f, UR4 ;  /* 0x0000001f3f057899 */ /* 0x000fc80008011404 */
[----:B------:R-:W-:-:S04]  /*10f0*/  ULEA.HI UR5, UR5, UR4, URZ, 0x7 ;  /* 0x0000000405057291 */ /* 0x000fc8000f8f383f */
[----:B------:R-:W-:-:S12]  /*1100*/  USHF.R.S32.HI UR43, URZ, 0x7, UR5 ;  /* 0x000000073f2b7899 */ /* 0x000fd80008011405 */
.L_x_540:
[----:B----4-:R-:W4:Y:S01]  /*1110*/  S2R R0, SR_TID.X ;  /* 0x0000000000007919 */ /* 0x010f220000002100 */
[----:B0-----:R-:W0:Y:S01]  /*1120*/  S2UR UR6, SR_CgaCtaId ;  /* 0x00000000000679c3 */ /* 0x001e220000008800 */
[----:B------:R-:W-:Y:S02]  /*1130*/  UMOV UR46, 0x400 ;  /* 0x00000400002e7882 */ /* 0x000fe40000000000 */
[----:B0-----:R-:W-:Y:S01]  /*1140*/  ULEA UR46, UR6, UR46, 0x18 ;  /* 0x0000002e062e7291 */ /* 0x001fe2000f8ec03f */
[----:B----4-:R-:W-:-:S04]  /*1150*/  LOP3.LUT R0, R0, 0x80, RZ, 0xc0, !PT ;  /* 0x0000008000007812 */ /* 0x010fc800078ec0ff */
[----:B------:R-:W-:-:S06]  /*1160*/  SHF.R.U32.HI R0, RZ, 0x7, R0 ;  /* 0x00000007ff007819 */ /* 0x000fcc0000011600 */
[----:B------:R-:W0:Y:S02]  /*1170*/  SHFL.IDX PT, R0, R0, RZ, 0x1f ;  /* 0x00001fff00007589 */ /* 0x000e2400000e0000 */
[----:B0-----:R-:W-:-:S13]  /*1180*/  R2UR UR4, R0 ;  /* 0x00000000000472ca */ /* 0x001fda00000e0000 */
[----:B------:R-:W-:-:S04]  /*1190*/  ULEA.HI UR5, UR4, UR4, URZ, 0x1 ;  /* 0x0000000404057291 */ /* 0x000fc8000f8f083f */
[----:B------:R-:W-:-:S04]  /*11a0*/  ULOP3.LUT UR5, UR5, 0x7fffe, URZ, 0xc0, !UPT ;  /* 0x0007fffe05057892 */ /* 0x000fc8000f8ec03f */
[----:B------:R-:W-:-:S03]  /*11b0*/  UIADD3 UR5, UR4, -UR5, URZ ;  /* 0x8000000504057290 */ /* 0x000fc6000fffe03f */
[----:B------:R-:W-:Y:S01]  /*11c0*/  ULDC UR4, c[0x0][0x28c] ;  /* 0x0000a30000047ab9 */ /* 0x000fe20000000800 */
[----:B------:R-:W-:Y:S01]  /*11d0*/  ULEA UR5, UR5, UR46, 0xd ;  /* 0x0000002e05057291 */ /* 0x000fe2000f8e683f */
[----:B------:R-:W-:-:S03]  /*11e0*/  ISETP.LT.AND P0, PT, RZ, UR4, PT ;  /* 0x00000004ff007c0c */ /* 0x000fc6000bf01270 */
[----:B------:R-:W-:-:S04]  /*11f0*/  UIADD3 UR5, UR5, 0x100, URZ ;  /* 0x0000010005057890 */ /* 0x000fc8000fffe03f */
[----:B------:R-:W-:-:S04]  /*1200*/  USHF.R.U32.HI UR5, URZ, 0x4, UR5 ;  /* 0x000000043f057899 */ /* 0x000fc80008011605 */
[----:B------:R-:W-:Y:S02]  /*1210*/  ULOP3.LUT UR47, UR5, 0x3fff, URZ, 0xc0, !UPT ;  /* 0x00003fff052f7892 */ /* 0x000fe4000f8ec03f */
[----:B-123--:R-:W-:Y:S10]  /*1220*/  @P0 BRA `(.L_x_13) ;  /* 0x0000000000400947 */ /* 0x00eff40003800000 */
[----:B------:R-:W-:Y:S01]  /*1230*/  MOV R0, 0x0 ;  /* 0x0000000000007802 */ /* 0x000fe20000000f00 */
[----:B------:R-:W-:Y:S01]  /*1240*/  ULDC.64 UR4, c[0x4][0x68] ;  /* 0x01001a0000047ab9 */ /* 0x000fe20000000a00 */
[----:B------:R-:W-:Y:S01]  /*1250*/  ULDC.64 UR6, c[0x4][0x8] ;  /* 0x0100020000067ab9 */ /* 0x000fe20000000a00 */
[----:B--2---:R-:W-:Y:S01]  /*1260*/  MOV R4, UR4 ;  /* 0x0000000400047c02 */ /* 0x004fe20008000f00 */
[----:B------:R0:W2:Y:S01]  /*1270*/  LDC.64 R14, c[0x4][R0] ;  /* 0x01000000000e7b82 */ /* 0x0000a20000000a00 */
[----:B------:R-:W-:Y:S01]  /*1280*/  IMAD.U32 R5, RZ, RZ, UR5 ;  /* 0x00000005ff057e24 */ /* 0x000fe2000f8e00ff */
[----:B------:R-:W-:Y:S01]  /*1290*/  ULDC.64 UR4, c[0x4][0x70] ;  /* 0x01001c0000047ab9 */ /* 0x000fe20000000a00 */
[----:B------:R-:W-:Y:S01]  /*12a0*/  MOV R10, UR6 ;  /* 0x00000006000a7c02 */ /* 0x000fe20008000f00 */
[----:B------:R-:W-:Y:S01]  /*12b0*/  IMAD.U32 R7, RZ, RZ, UR5 ;  /* 0x00000005ff077e24 */ /* 0x000fe2000f8e00ff */
[----:B------:R-:W-:Y:S01]  /*12c0*/  MOV R6, UR4 ;  /* 0x0000000400067c02 */ /* 0x000fe20008000f00 */
[----:B------:R-:W-:Y:S01]  /*12d0*/  IMAD.U32 R11, RZ, RZ, UR7 ;  /* 0x00000007ff0b7e24 */ /* 0x000fe2000f8e00ff */
[----:B------:R-:W-:Y:S01]  /*12e0*/  MOV R8, 0x1e1 ;  /* 0x000001e100087802 */ /* 0x000fe20000000f00 */
[----:B------:R-:W-:Y:S01]  /*12f0*/  IMAD.MOV.U32 R12, RZ, RZ, 0x1 ;  /* 0x00000001ff0c7424 */ /* 0x000fe200078e00ff */
[----:B0-----:R-:W-:-:S07]  /*1300*/  MOV R13, RZ ;  /* 0x000000ff000d7202 */ /* 0x001fce0000000f00 */
[----:B------:R-:W-:-:S07]  /*1310*/  LEPC R20, `(.L_x_13) ;  /* 0x000000001014794e */ /* 0x000fce0000000000 */
[----:B-123-5:R-:W-:Y:S05]  /*1320*/  CALL.ABS.NOINC R14 ;  /* 0x000000000e007343 */ /* 0x02efea0003c00000 */
.L_x_13:
[----:B------:R-:W-:-:S06]  /*1330*/  ULOP3.LUT UR4, UR37, 0x1, URZ, 0xfc, !UPT ;  /* 0x0000000125047892 */ /* 0x000fcc000f8efc3f */
[----:B------:R-:W-:-:S05]  /*1340*/  IMAD.U32 R0, RZ, RZ, UR4 ;  /* 0x00000004ff007e24 */ /* 0x000fca000f8e00ff */
[----:B------:R-:W-:-:S13]  /*1350*/  ISETP.NE.AND P0, PT, R0, 0x3, PT ;  /* 0x000000030000780c */ /* 0x000fda0003f05270 */
[----:B------:R-:W-:Y:S05]  /*1360*/  @!P0 BRA `(.L_x_14) ;  /* 0x0000000000048947 */ /* 0x000fea0003800000 */
[----:B------:R-:W-:Y:S01]  /*1370*/  BPT.TRAP 0x1 ;  /* 0x000000040000795c */ /* 0x000fe20000300000 */
.L_x_14:
[----:B------:R-:W-:Y:S01]  /*1380*/  IMAD.U32 R0, RZ, RZ, UR36 ;  /* 0x00000024ff007e24 */ /* 0x000fe2000f8e00ff */
[----:B-1----:R-:W-:-:S04]  /*1390*/  MOV R3, UR39 ;  /* 0x0000002700037c02 */ /* 0x002fc80008000f00 */
[----:B------:R-:W-:Y:S02]  /*13a0*/  LEA R3, R3, UR46, 0x3 ;  /* 0x0000002e03037c11 */ /* 0x000fe4000f8e18ff */
[----:B------:R-:W-:-:S04]  /*13b0*/  SHF.L.U32 R0, R0, 0x1f, RZ ;  /* 0x0000001f00007819 */ /* 0x000fc800000006ff */
[----:B------:R0:W1:Y:S01]  /*13c0*/  SYNCS.PHASECHK.TRANS64.TRYWAIT P1, [R3+URZ], R0 ;  /* 0x00000000030075a7 */ /* 0x000062000802017f */
[----:B------:R-:W-:Y:S05]  /*13d0*/  @!P0 BRA `(.L_x_15) ;  /* 0x0000000000048947 */ /* 0x000fea0003800000 */
[----:B------:R-:W-:Y:S01]  /*13e0*/  BPT.TRAP 0x1 ;  /* 0x000000040000795c */ /* 0x000fe20000300000 */
.L_x_15:
[----:B-1----:R-:W-:Y:S05]  /*13f0*/  @P1 BRA `(.L_x_16) ;  /* 0x0000000000081947 */ /* 0x002fea0003800000 */
[----:B------:R-:W1:Y:S02]  /*1400*/  SYNCS.PHASECHK.TRANS64.TRYWAIT P1, [R3+URZ], R0 ;  /* 0x00000000030075a7 */ /* 0x000e64000802017f */
[----:B-1----:R-:W-:Y:S05]  /*1410*/  @!P1 BRA `(.L_x_17) ;  /* 0x000002f000b09947 */ /* 0x002fea0003800000 */
.L_x_16:
[----:B------:R-:W-:-:S04]  /*1420*/  UISETP.LT.AND UP0, UPT, UR43, 0x1, UPT ;  /* 0x000000012b00788c */ /* 0x000fc8000bf01270 */
[----:B------:R-:W-:-:S04]  /*1430*/  USEL UR4, UR43, 0x1, UP0 ;  /* 0x000000012b047887 */ /* 0x000fc80008000000 */
[----:B------:R-:W-:-:S06]  /*1440*/  UIADD3 UR4, UR43, -UR4, URZ ;  /* 0x800000042b047290 */ /* 0x000fcc000fffe03f */
[----:B01----:R-:W-:Y:S01]  /*1450*/  MOV R0, UR4 ;  /* 0x0000000400007c02 */ /* 0x003fe20008000f00 */
[----:B------:R-:W-:Y:S05]  /*1460*/  WARPSYNC.ALL ;  /* 0x0000000000007948 */ /* 0x000fea0003800000 */
[----:B------:R-:W-:Y:S01]  /*1470*/  ISETP.GE.AND P1, PT, R0, 0x1, PT ;  /* 0x000000010000780c */ /* 0x000fe20003f26270 */
[----:B------:R-:W-:Y:S01]  /*1480*/  UIADD3 UR46, UR46, 0x80100, URZ ;  /* 0x000801002e2e7890 */ /* 0x000fe2000fffe03f */
[----:B------:R-:W-:Y:S01]  /*1490*/  WARPGROUP.ARRIVE ;  /* 0x00000000000079c5 */ /* 0x000fe20000000000 */
[----:B------:R-:W-:Y:S01]  /*14a0*/  ULOP3.LUT UR4, UR47, 0x10000, URZ, 0xfc, !UPT ;  /* 0x000100002f047892 */ /* 0x000fe2000f8efc3f */
[----:B-----5:R0:W-:Y:S01]  /*14b0*/  STL [R1+0x2c4], R16 ;  /* 0x0002c41001007387 */ /* 0x0201e20000100800 */
[----:B------:R-:W-:-:S02]  /*14c0*/  USHF.R.U32.HI UR46, URZ, 0x4, UR46 ;  /* 0x000000043f2e7899 */ /* 0x000fc4000801162e */
[----:B------:R-:W-:Y:S01]  /*14d0*/  ULEA UR8, UR39, UR4, 0xd ;  /* 0x0000000427087291 */ /* 0x000fe2000f8e683f */
[----:B------:R1:W-:Y:S01]  /*14e0*/  STL [R1+0x2c0], R2 ;  /* 0x0002c00201007387 */ /* 0x0003e20000100800 */
[----:B------:R-:W-:Y:S01]  /*14f0*/  ULOP3.LUT UR5, UR46, 0x3fff, URZ, 0xc0, !UPT ;  /* 0x00003fff2e057892 */ /* 0x000fe2000f8ec03f */
[----:B------:R-:W-:Y:S01]  /*1500*/  UMOV UR9, 0x40000040 ;  /* 0x4000004000097882 */ /* 0x000fe20000000000 */
[----:B------:R-:W-:Y:S02]  /*1510*/  UMOV UR11, 0x40000040 ;  /* 0x40000040000b7882 */ /* 0x000fe40000000000 */
[----:B------:R-:W-:Y:S01]  /*1520*/  ULOP3.LUT UR5, UR5, 0x10000, URZ, 0xfc, !UPT ;  /* 0x0001000005057892 */ /* 0x000fe2000f8efc3f */
[----:B------:R4:W-:Y:S01]  /*1530*/  STL [R1+0x2bc], R0 ;  /* 0x0002bc0001007387 */ /* 0x0009e20000100800 */
[----:B------:R-:W-:Y:S02]  /*1540*/  UIADD3 UR12, UR8, 0x400, URZ ;  /* 0x00000400080c7890 */ /* 0x000fe4000fffe03f */
[----:B------:R-:W-:Y:S01]  /*1550*/  ULEA UR6, UR39, UR5, 0xd ;  /* 0x0000000527067291 */ /* 0x000fe2000f8e683f */
[----:B------:R-:W-:Y:S01]  /*1560*/  UMOV UR15, UR11 ;  /* 0x0000000b000f7c82 */ /* 0x000fe20008000000 */
[----:B------:R-:W-:-:S05]  /*1570*/  UMOV UR13, 0x40000040 ;  /* 0x40000040000d7882 */ /* 0x000fca0000000000 */
[----:B------:R-:W-:Y:S02]  /*1580*/  UMOV UR10, UR6 ;  /* 0x00000006000a7c82 */ /* 0x000fe40008000000 */
[----:B------:R-:W-:Y:S01]  /*1590*/  HGMMA.64x256x8.F32.TF32 R24, gdesc[UR8], RZ, !UPT, gsb0 ;  /* 0x07e00000081879f0 */ /* 0x000fe2000c0028ff */
[----:B------:R-:W-:Y:S02]  /*15a0*/  UMOV UR14, UR10 ;  /* 0x0000000a000e7c82 */ /* 0x000fe40008000000 */
[----:B------:R-:W-:Y:S02]  /*15b0*/  WARPGROUP.DEPBAR.LE gsb0, 0x0 ;  /* 0x00008000000079c5 */ /* 0x000fe40000010000 */
[----:B------:R-:W-:Y:S01]  /*15c0*/  STL.64 [R1], R24 ;  /* 0x0000001801007387 */ /* 0x000fe20000100a00 */
[----:B------:R-:W-:Y:S01]  /*15d0*/  IMAD.MOV.U32 R235, RZ, RZ, R46 ;  /* 0x000000ffffeb7224 */ /* 0x000fe200078e002e */
[----:B------:R-:W-:Y:S01]  /*15e0*/  MOV R234, R47 ;  /* 0x0000002f00ea7202 */ /* 0x000fe20000000f00 */
[----:B------:R-:W-:Y:S01]  /*15f0*/  IMAD.MOV.U32 R233, RZ, RZ, R48 ;  /* 0x000000ffffe97224 */ /* 0x000fe200078e0030 */
[----:B------:R-:W-:Y:S01]  /*1600*/  STL.64 [R1+0x8], R26 ;  /* 0x0000081a01007387 */ /* 0x000fe20000100a00 */
[----:B------:R-:W-:Y:S01]  /*1610*/  MOV R232, R49 ;  /* 0x0000003100e87202 */ /* 0x000fe20000000f00 */
[----:B------:R-:W-:Y:S01]  /*1620*/  IMAD.MOV.U32 R231, RZ, RZ, R50 ;  /* 0x000000ffffe77224 */ /* 0x000fe200078e0032 */
[----:B------:R-:W-:Y:S01]  /*1630*/  MOV R230, R51 ;  /* 0x0000003300e67202 */ /* 0x000fe20000000f00 */
[----:B------:R-:W-:Y:S01]  /*1640*/  STL.64 [R1+0x10], R28 ;  /* 0x0000101c01007387 */ /* 0x000fe20000100a00 */
        /* <DEDUP_REMOVED lines=90> */
[----:B---3--:R-:W-:Y:S01]  /*1bf0*/  MOV R17, R135 ;  /* 0x0000008700117202 */ /* 0x008fe20000000f00 */
[----:B0-----:R-:W-:Y:S01]  /*1c00*/  IMAD.MOV.U32 R16, RZ, RZ, R136 ;  /* 0x000000ffff107224 */ /* 0x001fe200078e0088 */
        /* <DEDUP_REMOVED lines=10> */
[----:B--2---:R-:W-:Y:S01]  /*1cb0*/  MOV R5, R147 ;  /* 0x0000009300057202 */ /* 0x004fe20000000f00 */
[----:B------:R-:W-:Y:S01]  /*1cc0*/  IMAD.MOV.U32 R4, RZ, RZ, R148 ;  /* 0x000000ffff047224 */ /* 0x000fe200078e0094 */
[----:B------:R-:W-:Y:S01]  /*1cd0*/  MOV R3, R149 ;  /* 0x0000009500037202 */ /* 0x000fe20000000f00 */
[----:B-1----:R-:W-:Y:S01]  /*1ce0*/  IMAD.MOV.U32 R2, RZ, RZ, R150 ;  /* 0x000000ffff027224 */ /* 0x002fe200078e0096 */
[----:B------:R0:W-:Y:S01]  /*1cf0*/  STL.64 [R1+0x50], R44 ;  /* 0x0000502c01007387 */ /* 0x0001e20000100a00 */
[----:B----4-:R-:W-:-:S03]  /*1d00*/  MOV R0, R151 ;  /* 0x0000009700007202 */ /* 0x010fc60000000f00 */
[----:B------:R-:W-:Y:S01]  /*1d10*/  STL [R1+0x15c8], R160 ;  /* 0x0015c8a001007387 */ /* 0x000fe20000100800 */
[----:B0-----:R-:W-:-:S06]  /*1d20*/  WARPGROUP.ARRIVE ;  /* 0x00000000000079c5 */ /* 0x001fcc0000000000 */
[----:B------:R-:W-:Y:S03]  /*1d30*/  HGMMA.64x256x8.F32.TF32 R24, gdesc[UR12], RZ, !UPT, gsb0 ;  /* 0x07e000000c1879f0 */ /* 0x000fe6000c0028ff */
[----:B------:R-:W-:Y:S02]  /*1d40*/  WARPGROUP.DEPBAR.LE gsb0, 0x0 ;  /* 0x00008000000079c5 */ /* 0x000fe40000010000 */
[----:B------:R-:W-:Y:S04]  /*1d50*/  STL.64 [R1+0x15c0], R150 ;  /* 0x0015c09601007387 */ /* 0x000fe80000100a00 */
        /* <DEDUP_REMOVED lines=20> */
[----:B------:R0:W-:Y:S04]  /*1ea0*/  STL.64 [R1+0x1518], R108 ;  /* 0x0015186c01007387 */ /* 0x0001e80000100a00 */
[----:B0-----:R-:W2:Y:S04]  /*1eb0*/  LDL.LU R108, [R1] ;  /* 0x00000000016c7983 */ /* 0x001ea80000300800 */
[----:B------:R-:W2:Y:S04]  /*1ec0*/  LDL.LU R109, [R1+0x4] ;  /* 0x00000400016d7983 */ /* 0x000ea80000300800 */
        /* <DEDUP_REMOVED lines=19> */
[----:B------:R-:W2:Y:S01]  /*2000*/  LDL.LU R129, [R1+0x54] ;  /* 0x0000540001817983 */ /* 0x000ea20000300800 */
        /* <DEDUP_REMOVED lines=46> */
[----:B------:R-:W-:-:S02]  /*22f0*/  UIADD3 UR12, UR8, 0x2, URZ ;  /* 0x00000002080c7890 */ /* 0x000fc4000fffe03f */
[----:B------:R-:W-:Y:S01]  /*2300*/  UIADD3 UR14, UR6, 0x2, URZ ;  /* 0x00000002060e7890 */ /* 0x000fe2000fffe03f */
[----:B------:R-:W-:Y:S01]  /*2310*/  UMOV UR13, 0x40000040 ;  /* 0x40000040000d7882 */ /* 0x000fe20000000000 */
[----:B------:R-:W-:Y:S01]  /*2320*/  UMOV UR15, 0x40000040 ;  /* 0x40000040000f7882 */ /* 0x000fe20000000000 */
[----:B--2---:R-:W-:-:S06]  /*2330*/  WARPGROUP.ARRIVE ;  /* 0x00000000000079c5 */ /* 0x004fcc0000000000 */
[----:B------:R-:W-:Y:S03]  /*2340*/  HGMMA.64x256x8.F32.TF32 R108, gdesc[UR12], R108, gsb0 ;  /* 0x07e000000c6c79f0 */ /* 0x000fe6000800286c */
[----:B------:R-:W-:Y:S02]  /*2350*/  WARPGROUP.DEPBAR.LE gsb0, 0x0 ;  /* 0x00008000000079c5 */ /* 0x000fe40000010000 */
[----:B------:R-:W-:Y:S04]  /*2360*/  STL.64 [R1], R108 ;  /* 0x0000006c01007387 */ /* 0x000fe80000100a00 */
        /* <DEDUP_REMOVED lines=63> */
[----:B0-----:R-:W2:Y:S04]  /*2760*/  LDL.LU R160, [R1+0x15c8] ;  /* 0x0015c80001a07983 */ /* 0x001ea80000300800 */
[----:B------:R-:W3:Y:S04]  /*2770*/  LDL.LU.64 R150, [R1+0x15c0] ;  /* 0x0015c00001967983 */ /* 0x000ee80000300a00 */
        /* <DEDUP_REMOVED lines=20> */
[----:B------:R-:W3:Y:S01]  /*28c0*/  LDL.LU.64 R108, [R1+0x1518] ;  /* 0x00151800016c7983 */ /* 0x000ee20000300a00 */
[----:B------:R-:W-:Y:S01]  /*28d0*/  UIADD3 UR12, UR8, 0x402, URZ ;  /* 0x00000402080c7890 */ /* 0x000fe2000fffe03f */
[----:B------:R-:W-:Y:S01]  /*28e0*/  UMOV UR13, 0x40000040 ;  /* 0x40000040000d7882 */ /* 0x000fe20000000000 */
[----:B---3--:R-:W-:-:S07]  /*28f0*/  WARPGROUP.ARRIVE ;  /* 0x00000000000079c5 */ /* 0x008fce0000000000 */
[----:B------:R-:W-:Y:S03]  /*2900*/  HGMMA.64x256x8.F32.TF32 R24, gdesc[UR12], R24, gsb0 ;  /* 0x07e000000c1879f0 */ /* 0x000fe60008002818 */
        /* <DEDUP_REMOVED lines=65> */
[----:B0-----:R-:W3:Y:S04]  /*2d20*/  LDL.LU.64 R24, [R1] ;  /* 0x0000000001187983 */ /* 0x001ee80000300a00 */
        /* <DEDUP_REMOVED lines=63> */
[----:B------:R-:W-:-:S02]  /*3120*/  UIADD3 UR12, UR8, 0x4, URZ ;  /* 0x00000004080c7890 */ /* 0x000fc4000fffe03f */
[----:B------:R-:W-:Y:S01]  /*3130*/  UIADD3 UR14, UR6, 0x4, URZ ;  /* 0x00000004060e7890 */ /* 0x000fe2000fffe03f */
[----:B------:R-:W-:Y:S01]  /*3140*/  UMOV UR13, 0x40000040 ;  /* 0x40000040000d7882 */ /* 0x000fe20000000000 */
[----:B------:R-:W-:Y:S01]  /*3150*/  UMOV UR15, 0x40000040 ;  /* 0x40000040000f7882 */ /* 0x000fe20000000000 */
[----:B---3--:R-:W-:-:S06]  /*3160*/  WARPGROUP.ARRIVE ;  /* 0x00000000000079c5 */ /* 0x008fcc0000000000 */
[----:B------:R-:W-:Y:S03]  /*3170*/  HGMMA.64x256x8.F32.TF32 R24, gdesc[UR12], R24, gsb0 ;  /* 0x07e000000c1879f0 */ /* 0x000fe60008002818 */
        /* <DEDUP_REMOVED lines=41> */
[----:B------:R0:W-:Y:S01]  /*3410*/  STL.64 [R1+0x50], R44 ;  /* 0x0000502c01007387 */ /* 0x0001e20000100a00 */
[----:B------:R-:W-:Y:S01]  /*3420*/  IMAD.MOV.U32 R204, RZ, RZ, R120 ;  /* 0x000000ffffcc7224 */ /* 0x000fe200078e0078 */
[----:B------:R-:W-:Y:S01]  /*3430*/  MOV R205, R121 ;  /* 0x0000007900cd7202 */ /* 0x000fe20000000f00 */
[----:B------:R-:W-:Y:S01]  /*3440*/  IMAD.MOV.U32 R202, RZ, RZ, R118 ;  /* 0x000000ffffca7224 */ /* 0x000fe200078e0076 */
[----:B------:R-:W3:Y:S01]  /*3450*/  LDL.LU.64 R150, [R1+0x1510] ;  /* 0x0015100001967983 */ /* 0x000ee20000300a00 */
[----:B------:R-:W-:Y:S01]  /*3460*/  MOV R203, R119 ;  /* 0x0000007700cb7202 */ /* 0x000fe20000000f00 */
[----:B------:R-:W-:Y:S01]  /*3470*/  IMAD.MOV.U32 R200, RZ, RZ, R116 ;  /* 0x000000ffffc87224 */ /* 0x000fe200078e0074 */
[----:B------:R-:W-:Y:S01]  /*3480*/  MOV R201, R117 ;  /* 0x0000007500c97202 */ /* 0x000fe20000000f00 */
[----:B------:R-:W3:Y:S01]  /*3490*/  LDL.LU.64 R148, [R1+0x1508] ;  /* 0x0015080001947983 */ /* 0x000ee20000300a00 */
        /* <DEDUP_REMOVED lines=92> */
[----:B------:R-:W-:-:S03]  /*3a60*/  MOV R234, R47 ;  /* 0x0000002f00ea7202 */ /* 0x000fc60000000f00 */
        /* <DEDUP_REMOVED lines=28> */
[----:B0-----:R-:W3:Y:S04]  /*3c30*/  LDL.LU.64 R44, [R1+0x1368] ;  /* 0x00136800012c7983 */ /* 0x001ee80000300a00 */
        /* <DEDUP_REMOVED lines=11> */
[----:B------:R-:W-:-:S02]  /*3cf0*/  UMOV UR13, 0x40000040 ;  /* 0x40000040000d7882 */ /* 0x000fc40000000000 */
[----:B--2---:R-:W-:Y:S01]  /*3d00*/  STL [R1+0x1310], R160 ;  /* 0x001310a001007387 */ /* 0x004fe20000100800 */
[----:B---3--:R-:W-:-:S06]  /*3d10*/  WARPGROUP.ARRIVE ;  /* 0x00000000000079c5 */ /* 0x008fcc0000000000 */
        /* <DEDUP_REMOVED lines=332> */
[----:B------:R-:W-:Y:S01]  /*51e0*/  STL.64 [R1+0x30], R36 ;  /* 0x0000302401007387 */ /* 0x000fe20000100a00 */
[----:B------:R-:W-:-:S03]  /*51f0*/  IMAD.MOV.U32 R2, RZ, RZ, R150 ;  /* 0x000000ffff027224 */ /* 0x000fc600078e0096 */
[----:B------:R-:W-:Y:S01]  /*5200*/  STL.64 [R1+0x38], R38 ;  /* 0x0000382601007387 */ /* 0x000fe20000100a00 */
[----:B------:R-:W-:-:S03]  /*5210*/  MOV R0, R151 ;  /* 0x0000009700007202 */ /* 0x000fc60000000f00 */
[----:B------:R-:W-:Y:S01]  /*5220*/  STL.64 [R1+0x40], R40 ;  /* 0x0000402801007387 */ /* 0x000fe20000100a00 */
[----:B------:R-:W-:Y:S01]  /*5230*/  IMAD.MOV.U32 R4, RZ, RZ, R148 ;  /* 0x000000ffff047224 */ /* 0x000fe200078e0094 */
[----:B------:R-:W-:Y:S02]  /*5240*/  MOV R3, R149 ;  /* 0x0000009500037202 */ /* 0x000fe40000000f00 */
[----:B------:R-:W-:Y:S01]  /*5250*/  STL.64 [R1+0x48], R42 ;  /* 0x0000482a01007387 */ /* 0x000fe20000100a00 */
[----:B------:R-:W-:Y:S01]  /*5260*/  IMAD.MOV.U32 R6, RZ, RZ, R146 ;  /* 0x000000ffff067224 */ /* 0x000fe200078e0092 */
[----:B------:R-:W-:Y:S02]  /*5270*/  MOV R5, R147 ;  /* 0x0000009300057202 */ /* 0x000fe40000000f00 */
[----:B------:R0:W-:Y:S01]  /*5280*/  STL.64 [R1+0x50], R44 ;  /* 0x0000502c01007387 */ /* 0x0001e20000100a00 */
[----:B------:R-:W-:Y:S01]  /*5290*/  IMAD.MOV.U32 R8, RZ, RZ, R144 ;  /* 0x000000ffff087224 */ /* 0x000fe200078e0090 */
[----:B------:R-:W-:-:S02]  /*52a0*/  MOV R7, R145 ;  /* 0x0000009100077202 */ /* 0x000fc40000000f00 */
[----:B------:R-:W3:Y:S01]  /*52b0*/  LDL.LU.64 R150, [R1+0x1258] ;  /* 0x0012580001967983 */ /* 0x000ee20000300a00 */
[----:B------:R-:W-:Y:S01]  /*52c0*/  IMAD.MOV.U32 R10, RZ, RZ, R142 ;  /* 0x000000ffff0a7224 */ /* 0x000fe200078e008e */
[----:B------:R-:W-:Y:S02]  /*52d0*/  MOV R9, R143 ;  /* 0x0000008f00097202 */ /* 0x000fe40000000f00 */
[----:B------:R-:W3:Y:S01]  /*52e0*/  LDL.LU.64 R148, [R1+0x1250] ;  /* 0x0012500001947983 */ /* 0x000ee20000300a00 */
[----:B------:R-:W-:Y:S01]  /*52f0*/  IMAD.MOV.U32 R12, RZ, RZ, R140 ;  /* 0x000000ffff0c7224 */ /* 0x000fe200078e008c */
[----:B------:R-:W-:Y:S02]  /*5300*/  MOV R11, R141 ;  /* 0x0000008d000b7202 */ /* 0x000fe40000000f00 */
[----:B------:R-:W3:Y:S01]  /*5310*/  LDL.LU.64 R146, [R1+0x1248] ;  /* 0x0012480001927983 */ /* 0x000ee20000300a00 */
        /* <DEDUP_REMOVED lines=2802> */
[----:B------:R-:W-:Y:S01]  /*10240*/  UIADD3 UR12, UR8, 0x1806, URZ ;  /* 0x00001806080c7890 */ /* 0x000fe2000fffe03f */
[----:B------:R-:W-:Y:S01]  /*10250*/  IMAD.MOV.U32 R235, RZ, RZ, R3 ;  /* 0x000000ffffeb7224 */ /* 0x000fe200078e0003 */
[----:B------:R-:W-:Y:S01]  /*10260*/  UIADD3 UR14, UR6, 0x1806, URZ ;  /* 0x00001806060e7890 */ /* 0x000fe2000fffe03f */
[----:B------:R0:W5:Y:S01]  /*10270*/  LDL.LU R16, [R1+0x2c4] ;  /* 0x0002c40001107983 */ /* 0x0001620000300800 */
[----:B------:R-:W-:Y:S01]  /*10280*/  UMOV UR13, 0x40000040 ;  /* 0x40000040000d7882 */ /* 0x000fe20000000000 */
[----:B------:R-:W-:-:S02]  /*10290*/  UMOV UR15, 0x40000040 ;  /* 0x40000040000f7882 */ /* 0x000fc40000000000 */
[----:B------:R0:W5:Y:S04]  /*102a0*/  LDL.LU R2, [R1+0x2c0] ;  /* 0x0002c00001027983 */ /* 0x0001680000300800 */
[----:B------:R0:W5:Y:S01]  /*102b0*/  LDL.LU R0, [R1+0x2bc] ;  /* 0x0002bc0001007983 */ /* 0x0001620000300800 */
        /* <DEDUP_REMOVED lines=67> */
[----:B-1----:R0:W5:Y:S04]  /*106f0*/  LDL.LU R160, [R1+0x2b8] ;  /* 0x0002b80001a07983 */ /* 0x0021680000300800 */
[----:B------:R-:W2:Y:S04]  /*10700*/  LDL.LU.64 R150, [R1+0x2b0] ;  /* 0x0002b00001967983 */ /* 0x000ea80000300a00 */
        /* <DEDUP_REMOVED lines=20> */
[----:B------:R-:W2:Y:S01]  /*10850*/  LDL.LU.64 R108, [R1+0x208] ;  /* 0x00020800016c7983 */ /* 0x000ea20000300a00 */
[----:B------:R-:W-:Y:S01]  /*10860*/  UIADD3 UR12, UR8, 0x1c06, URZ ;  /* 0x00001c06080c7890 */ /* 0x000fe2000fffe03f */
[----:B------:R-:W-:Y:S01]  /*10870*/  UMOV UR13, 0x40000040 ;  /* 0x40000040000d7882 */ /* 0x000fe20000000000 */
[----:B--2---:R-:W-:-:S07]  /*10880*/  WARPGROUP.ARRIVE ;  /* 0x00000000000079c5 */ /* 0x004fce0000000000 */
[----:B------:R-:W-:Y:S03]  /*10890*/  HGMMA.64x256x8.F32.TF32 R24, gdesc[UR12], R24, gsb0 ;  /* 0x07e000000c1879f0 */ /* 0x000fe60008002818 */
[----:B------:R-:W-:Y:S02]  /*108a0*/  WARPGROUP.DEPBAR.LE gsb0, 0x0 ;  /* 0x00008000000079c5 */ /* 0x000fe40000010000 */
[----:B0-----:R-:W-:Y:S05]  /*108b0*/  @!P1 BRA `(.L_x_18) ;  /* 0x0000010000989947 */ /* 0x001fea0003800000 */
[----:B------:R-:W-:Y:S02]  /*108c0*/  UIADD3 UR6, UR39, 0x1, URZ ;  /* 0x0000000127067890 */ /* 0x000fe4000fffe03f */
[----:B------:R-:W-:Y:S02]  /*108d0*/  UMOV UR7, UR39 ;  /* 0x0000002700077c82 */ /* 0x000fe40008000000 */
[----:B------:R-:W-:-:S04]  /*108e0*/  UISETP.NE.AND UP0, UPT, UR6, 0x4, UPT ;  /* 0x000000040600788c */ /* 0x000fc8000bf05270 */
[----:B------:R-:W-:Y:S02]  /*108f0*/  USEL UR9, URZ, 0x1, UP0 ;  /* 0x000000013f097887 */ /* 0x000fe40008000000 */
[----:B------:R-:W-:Y:S02]  /*10900*/  USEL UR6, UR6, URZ, UP0 ;  /* 0x0000003f06067287 */ /* 0x000fe40008000000 */
[----:B------:R-:W-:-:S12]  /*10910*/  ULOP3.LUT UR9, UR36, UR9, URZ, 0x3c, !UPT ;  /* 0x0000000924097292 */ /* 0x000fd8000f8e3c3f */
.L_x_25:
[----:B------:R-:W-:Y:S05]  /*10920*/  @!P0 BRA `(.L_x_19) ;  /* 0x0000000000048947 */ /* 0x000fea0003800000 */
[----:B------:R-:W-:Y:S01]  /*10930*/  BPT.TRAP 0x1 ;  /* 0x000000040000795c */ /* 0x000fe20000300000 */
.L_x_19:
[----:B------:R-:W0:Y:S01]  /*10940*/  S2UR UR10, SR_CgaCtaId ;  /* 0x00000000000a79c3 */ /* 0x000e220000008800 */
[----:B------:R-:W-:Y:S01]  /*10950*/  UMOV UR8, 0x400 ;  /* 0x0000040000087882 */ /* 0x000fe20000000000 */
[----:B------:R-:W-:-:S04]  /*10960*/  MOV R3, UR9 ;  /* 0x0000000900037c02 */ /* 0x000fc80008000f00 */
[----:B------:R-:W-:Y:S01]  /*10970*/  SHF.L.U32 R3, R3, 0x1f, RZ ;  /* 0x0000001f03037819 */ /* 0x000fe200000006ff */
[----:B0-----:R-:W-:-:S04]  /*10980*/  ULEA UR8, UR10, UR8, 0x18 ;  /* 0x000000080a087291 */ /* 0x001fc8000f8ec03f */
[----:B------:R-:W-:-:S09]  /*10990*/  ULEA UR10, UR6, UR8, 0x3 ;  /* 0x00000008060a7291 */ /* 0x000fd2000f8e183f */
[----:B------:R0:W1:Y:S01]  /*109a0*/  SYNCS.PHASECHK.TRANS64.TRYWAIT P1, [UR10], R3 ;  /* 0x00000003ff0075a7 */ /* 0x000062000802014a */
[----:B------:R-:W-:Y:S05]  /*109b0*/  @!P0 BRA `(.L_x_20) ;  /* 0x0000000000048947 */ /* 0x000fea0003800000 */
[----:B------:R-:W-:Y:S01]  /*109c0*/  BPT.TRAP 0x1 ;  /* 0x000000040000795c */ /* 0x000fe20000300000 */
.L_x_20:
[----:B-1----:R-:W-:Y:S05]  /*109d0*/  @P1 BRA `(.L_x_21) ;  /* 0x0000000000081947 */ /* 0x002fea0003800000 */
[----:B------:R-:W1:Y:S02]  /*109e0*/  SYNCS.PHASECHK.TRANS64.TRYWAIT P1, [UR10], R3 ;  /* 0x00000003ff0075a7 */ /* 0x000e64000802014a */
[----:B-1----:R-:W-:Y:S05]  /*109f0*/  @!P1 BRA `(.L_x_22) ;  /* 0x000001fc004c9947 */ /* 0x002fea0003800000 */
.L_x_21:
        /* <DEDUP_REMOVED lines=64> */
[----:B--2---:R-:W2:Y:S04]  /*10e00*/  LDL.LU.64 R24, [R1] ;  /* 0x0000000001187983 */ /* 0x004ea80000300a00 */
        /* <DEDUP_REMOVED lines=63> */
[----:B------:R-:W-:-:S02]  /*11200*/  ULEA UR11, UR6, UR5, 0xd ;  /* 0x00000005060b7291 */ /* 0x000fc4000f8e683f */
[----:B------:R-:W-:Y:S01]  /*11210*/  ULEA UR10, UR6, UR4, 0xd ;  /* 0x00000004060a7291 */ /* 0x000fe2000f8e683f */
[----:B-----5:R-:W-:Y:S01]  /*11220*/  STL [R1+0x2c4], R16 ;  /* 0x0002c41001007387 */ /* 0x020fe20000100800 */
[----:B------:R-:W-:Y:S01]  /*11230*/  UMOV UR15, 0x40000040 ;  /* 0x40000040000f7882 */ /* 0x000fe20000000000 */
[----:B------:R-:W-:Y:S02]  /*11240*/  UMOV UR13, 0x40000040 ;  /* 0x40000040000d7882 */ /* 0x000fe40000000000 */
[----:B------:R-:W-:Y:S01]  /*11250*/  UMOV UR14, UR11 ;  /* 0x0000000b000e7c82 */ /* 0x000fe20008000000 */
[----:B------:R3:W-:Y:S01]  /*11260*/  STL [R1+0x2c0], R2 ;  /* 0x0002c00201007387 */ /* 0x0007e20000100800 */
[----:B------:R-:W-:-:S03]  /*11270*/  UMOV UR12, UR10 ;  /* 0x0000000a000c7c82 */ /* 0x000fc60008000000 */
[----:B------:R4:W-:Y:S01]  /*11280*/  STL [R1+0x2bc], R0 ;  /* 0x0002bc0001007387 */ /* 0x0009e20000100800 */
[----:B--2---:R-:W-:-:S06]  /*11290*/  WARPGROUP.ARRIVE ;  /* 0x00000000000079c5 */ /* 0x004fcc0000000000 */
[----:B------:R-:W-:Y:S03]  /*112a0*/  HGMMA.64x256x8.F32.TF32 R24, gdesc[UR12], R24, gsb0 ;  /* 0x07e000000c1879f0 */ /* 0x000fe60008002818 */
[----:B------:R-:W-:Y:S02]  /*112b0*/  WARPGROUP.DEPBAR.LE gsb0, 0x0 ;  /* 0x00008000000079c5 */ /* 0x000fe40000010000 */
[----:B------:R-:W-:Y:S01]  /*112c0*/  STL.64 [R1], R24 ;  /* 0x0000001801007387 */ /* 0x000fe20000100a00 */
[----:B---3--:R-:W-:Y:S01]  /*112d0*/  IMAD.MOV.U32 R2, RZ, RZ, R150 ;  /* 0x000000ffff027224 */ /* 0x008fe200078e0096 */
[----:B----4-:R-:W-:Y:S01]  /*112e0*/  MOV R0, R151 ;  /* 0x0000009700007202 */ /* 0x010fe20000000f00 */
[----:B-1----:R-:W-:Y:S01]  /*112f0*/  IMAD.MOV.U32 R4, RZ, RZ, R148 ;  /* 0x000000ffff047224 */ /* 0x002fe200078e0094 */
[----:B------:R-:W-:Y:S01]  /*11300*/  STL.64 [R1+0x8], R26 ;  /* 0x0000081a01007387 */ /* 0x000fe20000100a00 */
[----:B0-----:R-:W-:Y:S01]  /*11310*/  MOV R3, R149 ;  /* 0x0000009500037202 */ /* 0x001fe20000000f00 */
        /* <DEDUP_REMOVED lines=38> */
[----:B------:R-:W2:Y:S01]  /*11580*/  LDL.LU.64 R150, [R1+0x17c8] ;  /* 0x0017c80001967983 */ /* 0x000ea20000300a00 */
[----:B------:R-:W-:Y:S01]  /*11590*/  MOV R203, R119 ;  /* 0x0000007700cb7202 */ /* 0x000fe20000000f00 */
[----:B------:R-:W-:Y:S01]  /*115a0*/  IMAD.MOV.U32 R200, RZ, RZ, R116 ;  /* 0x000000ffffc87224 */ /* 0x000fe200078e0074 */
[----:B------:R-:W-:Y:S01]  /*115b0*/  MOV R201, R117 ;  /* 0x0000007500c97202 */ /* 0x000fe20000000f00 */
[----:B------:R-:W2:Y:S01]  /*115c0*/  LDL.LU.64 R148, [R1+0x17c0] ;  /* 0x0017c00001947983 */ /* 0x000ea20000300a00 */
        /* <DEDUP_REMOVED lines=92> */
[----:B------:R-:W-:-:S03]  /*11b90*/  MOV R234, R47 ;  /* 0x0000002f00ea7202 */ /* 0x000fc60000000f00 */
        /* <DEDUP_REMOVED lines=28> */
[----:B0-----:R-:W2:Y:S04]  /*11d60*/  LDL.LU.64 R44, [R1+0x1620] ;  /* 0x00162000012c7983 */ /* 0x001ea80000300a00 */
        /* <DEDUP_REMOVED lines=11> */
[----:B------:R-:W-:-:S02]  /*11e20*/  UMOV UR13, 0x40000040 ;  /* 0x40000040000d7882 */ /* 0x000fc40000000000 */
[----:B------:R-:W-:Y:S01]  /*11e30*/  STL [R1+0x15c8], R160 ;  /* 0x0015c8a001007387 */ /* 0x000fe20000100800 */
[----:B--2---:R-:W-:-:S06]  /*11e40*/  WARPGROUP.ARRIVE ;  /* 0x00000000000079c5 */ /* 0x004fcc0000000000 */
        /* <DEDUP_REMOVED lines=3769> */
[----:B------:R-:W-:Y:S01]  /*209e0*/  BPT.TRAP 0x1 ;  /* 0x000000040000795c */ /* 0x000fe20000300000 */
.L_x_23:
[----:B------:R-:W-:Y:S02]  /*209f0*/  UISETP.GT.U32.AND UP0, UPT, UR37, 0x1, UPT ;  /* 0x000000012500788c */ /* 0x000fe4000bf04070 */
[----:B------:R-:W-:-:S04]  /*20a00*/  ULEA UR8, UR7, UR8, 0x3 ;  /* 0x0000000807087291 */ /* 0x000fc8000f8e183f */
[----:B------:R-:W-:Y:S01]  /*20a10*/  UIADD3 UR8, UR8, 0x20, URZ ;  /* 0x0000002008087890 */ /* 0x000fe2000fffe03f */
[----:B------:R-:W-:-:S03]  /*20a20*/  PLOP3.LUT P1, PT, PT, PT, UP0, 0x80, 0x0 ;  /* 0x000000000000781c */ /* 0x000fc60003f2f008 */
[----:B------:R-:W-:-:S09]  /*20a30*/  UPRMT UR8, URZ, 0x654, UR8 ;  /* 0x000006543f087896 */ /* 0x000fd20008000008 */
[----:B------:R-:W-:Y:S01]  /*20a40*/  SYNCS.ARRIVE.TRANS64.RED.A1T0 RZ, [UR8], RZ ;  /* 0x000000ffffff79a7 */ /* 0x000fe20008100408 */
[----:B------:R-:W-:Y:S05]  /*20a50*/  @P1 BRA `(.L_x_24) ;  /* 0x0000000000041947 */ /* 0x000fea0003800000 */
[----:B------:R-:W-:Y:S01]  /*20a60*/  BPT.TRAP 0x1 ;  /* 0x000000040000795c */ /* 0x000fe20000300000 */
.L_x_24:
[----:B------:R-:W-:Y:S01]  /*20a70*/  UIADD3 UR6, UR6, 0x1, URZ ;  /* 0x0000000106067890 */ /* 0x000fe2000fffe03f */
[C---:B-----5:R-:W-:Y:S01]  /*20a80*/  ISETP.GT.AND P1, PT, R0.reuse, 0x1, PT ;  /* 0x000000010000780c */ /* 0x060fe20003f24270 */
[----:B------:R-:W-:Y:S01]  /*20a90*/  UIADD3 UR7, UR7, 0x1, URZ ;  /* 0x0000000107077890 */ /* 0x000fe2000fffe03f */
[----:B------:R-:W-:Y:S01]  /*20aa0*/  IADD3 R0, R0, -0x1, RZ ;  /* 0xffffffff00007810 */ /* 0x000fe20007ffe0ff */
[----:B------:R-:W-:Y:S02]  /*20ab0*/  UISETP.NE.AND UP0, UPT, UR6, 0x4, UPT ;  /* 0x000000040600788c */ /* 0x000fe4000bf05270 */
[----:B------:R-:W-:Y:S02]  /*20ac0*/  UISETP.NE.AND UP1, UPT, UR7, 0x4, UPT ;  /* 0x000000040700788c */ /* 0x000fe4000bf25270 */
[----:B------:R-:W-:Y:S02]  /*20ad0*/  USEL UR8, URZ, 0x1, UP0 ;  /* 0x000000013f087887 */ /* 0x000fe40008000000 */
[----:B------:R-:W-:-:S02]  /*20ae0*/  USEL UR6, UR6, URZ, UP0 ;  /* 0x0000003f06067287 */ /* 0x000fc40008000000 */
[----:B------:R-:W-:Y:S02]  /*20af0*/  USEL UR7, UR7, URZ, UP1 ;  /* 0x0000003f07077287 */ /* 0x000fe40008800000 */
[----:B------:R-:W-:Y:S01]  /*20b00*/  ULOP3.LUT UR9, UR9, UR8, URZ, 0x3c, !UPT ;  /* 0x0000000809097292 */ /* 0x000fe2000f8e3c3f */
[----:B------:R-:W-:Y:S11]  /*20b10*/  @P1 BRA `(.L_x_25) ;  /* 0xfffffefc00801947 */ /* 0x000ff6000383ffff */
.L_x_18:
[----:B-----5:R-:W0:Y:S02]  /*20b20*/  LDC R0, c[0x0][0x28c] ;  /* 0x0000a300ff007b82 */ /* 0x020e240000000800 */
[----:B0-----:R-:W-:-:S13]  /*20b30*/  ISETP.GE.AND P1, PT, R0, 0x1, PT ;  /* 0x000000010000780c */ /* 0x001fda0003f26270 */
[----:B------:R-:W-:Y:S05]  /*20b40*/  @!P1 BRA `(.L_x_26) ;  /* 0x0000000000449947 */ /* 0x000fea0003800000 */
[----:B------:R-:W-:Y:S05]  /*20b50*/  @!P0 BRA `(.L_x_27) ;  /* 0x0000000000048947 */ /* 0x000fea0003800000 */
[----:B------:R-:W-:Y:S01]  /*20b60*/  BPT.TRAP 0x1 ;  /* 0x000000040000795c */ /* 0x000fe20000300000 */
.L_x_27:
[----:B------:R-:W0:Y:S01]  /*20b70*/  S2UR UR6, SR_CgaCtaId ;  /* 0x00000000000679c3 */ /* 0x000e220000008800 */
[----:B------:R-:W-:Y:S01]  /*20b80*/  UISETP.LT.AND UP0, UPT, UR43, 0x1, UPT ;  /* 0x000000012b00788c */ /* 0x000fe2000bf01270 */
[----:B------:R-:W-:-:S03]  /*20b90*/  UMOV UR5, 0x400 ;  /* 0x0000040000057882 */ /* 0x000fc60000000000 */
[----:B------:R-:W-:Y:S02]  /*20ba0*/  USEL UR4, UR43, 0x1, UP0 ;  /* 0x000000012b047887 */ /* 0x000fe40008000000 */
[----:B------:R-:W-:Y:S02]  /*20bb0*/  UISETP.GT.U32.AND UP0, UPT, UR37, 0x1, UPT ;  /* 0x000000012500788c */ /* 0x000fe4000bf04070 */
[----:B------:R-:W-:-:S04]  /*20bc0*/  UIADD3 UR4, UR39, UR43, -UR4 ;  /* 0x0000002b27047290 */ /* 0x000fc8000fffe804 */
[----:B------:R-:W-:Y:S01]  /*20bd0*/  USHF.L.U32 UR4, UR4, 0x3, URZ ;  /* 0x0000000304047899 */ /* 0x000fe2000800063f */
[----:B------:R-:W-:-:S03]  /*20be0*/  PLOP3.LUT P0, PT, PT, PT, UP0, 0x80, 0x0 ;  /* 0x000000000000781c */ /* 0x000fc60003f0f008 */
[----:B------:R-:W-:Y:S02]  /*20bf0*/  ULOP3.LUT UR4, UR4, 0x18, URZ, 0xc0, !UPT ;  /* 0x0000001804047892 */ /* 0x000fe4000f8ec03f */
[----:B0-----:R-:W-:-:S04]  /*20c00*/  ULEA UR5, UR6, UR5, 0x18 ;  /* 0x0000000506057291 */ /* 0x001fc8000f8ec03f */
[----:B------:R-:W-:-:S04]  /*20c10*/  UIADD3 UR4, UR5, 0x20, UR4 ;  /* 0x0000002005047890 */ /* 0x000fc8000fffe004 */
[----:B------:R-:W-:-:S09]  /*20c20*/  UPRMT UR4, URZ, 0x654, UR4 ;  /* 0x000006543f047896 */ /* 0x000fd20008000004 */
[----:B------:R-:W-:Y:S01]  /*20c30*/  SYNCS.ARRIVE.TRANS64.RED.A1T0 RZ, [UR4], RZ ;  /* 0x000000ffffff79a7 */ /* 0x000fe20008100404 */
[----:B------:R-:W-:Y:S05]  /*20c40*/  @P0 BRA `(.L_x_26) ;  /* 0x0000000000040947 */ /* 0x000fea0003800000 */
[----:B------:R-:W-:Y:S01]  /*20c50*/  BPT.TRAP 0x1 ;  /* 0x000000040000795c */ /* 0x000fe20000300000 */
.L_x_26:
[----:B------:R-:W0:Y:S01]  /*20c60*/  S2R R8, SR_TID.X ;  /* 0x0000000000087919 */ /* 0x000e220000002100 */
[----:B------:R-:W-:Y:S01]  /*20c70*/  IMAD.MOV.U32 R19, RZ, RZ, 0x6540 ;  /* 0x00006540ff137424 */ /* 0x000fe200078e00ff */
[----:B------:R-:W-:Y:S01]  /*20c80*/  USHF.R.S32.HI UR10, URZ, 0x1f, UR42 ;  /* 0x0000001f3f0a7899 */ /* 0x000fe2000801142a */
[----:B------:R-:W-:Y:S01]  /*20c90*/  LOP3.LUT R4, R160, 0x1, RZ, 0xc0, !PT ;  /* 0x00000001a0047812 */ /* 0x000fe200078ec0ff */
[----:B------:R-:W-:Y:S01]  /*20ca0*/  ULDC.64 UR8, c[0x0][0x5d0] ;  /* 0x0001740000087ab9 */ /* 0x000fe20000000a00 */
[----:B------:R-:W-:Y:S01]  /*20cb0*/  UIADD3 UR39, UR43, UR39, URZ ;  /* 0x000000272b277290 */ /* 0x000fe2000fffe03f */
[----:B------:R-:W-:Y:S01]  /*20cc0*/  MOV R6, UR8 ;  /* 0x0000000800067c02 */ /* 0x000fe20008000f00 */
[----:B------:R-:W-:Y:S01]  /*20cd0*/  UIMAD UR4, UR10, UR8, URZ ;  /* 0x000000080a0472a4 */ /* 0x000fe2000f8e023f */
[----:B------:R-:W-:Y:S01]  /*20ce0*/  IMAD.SHL.U32 R3, R4, 0x40, RZ ;  /* 0x0000004004037824 */ /* 0x000fe200078e00ff */
[----:B------:R-:W-:Y:S02]  /*20cf0*/  UIMAD.WIDE UR6, UR40, 0x100, URZ ;  /* 0x00000100280678a5 */ /* 0x000fe4000f8e023f */
[----:B------:R-:W-:Y:S01]  /*20d00*/  UIMAD UR4, UR42, UR9, UR4 ;  /* 0x000000092a0472a4 */ /* 0x000fe2000f8e0204 */
[----:B------:R-:W-:Y:S01]  /*20d10*/  ULDC UR8, c[0x0][0x288] ;  /* 0x0000a20000087ab9 */ /* 0x000fe20000000800 */
[----:B------:R-:W-:Y:S01]  /*20d20*/  USHF.L.U32 UR40, UR40, 0x8, URZ ;  /* 0x0000000828287899 */ /* 0x000fe2000800063f */
[----:B------:R-:W-:Y:S01]  /*20d30*/  ULDC UR5, c[0x0][0x284] ;  /* 0x0000a10000057ab9 */ /* 0x000fe20000000800 */
[----:B------:R-:W-:Y:S01]  /*20d40*/  UISETP.GT.U32.AND UP0, UPT, UR39, 0x3, UPT ;  /* 0x000000032700788c */ /* 0x000fe2000bf04070 */
[----:B------:R-:W-:-:S03]  /*20d50*/  MOV R17, UR5 ;  /* 0x0000000500117c02 */ /* 0x000fc60008000f00 */
[----:B------:R-:W-:Y:S01]  /*20d60*/  UISETP.LT.U32.AND UP0, UPT, UR43, 0x4, UP0 ;  /* 0x000000042b00788c */ /* 0x000fe20008701070 */
[----:B0-----:R-:W-:Y:S02]  /*20d70*/  SHF.L.U32 R18, R8, 0x1, RZ ;  /* 0x0000000108127819 */ /* 0x001fe400000006ff */
[----:B------:R-:W-:Y:S02]  /*20d80*/  SHF.R.U32.HI R0, RZ, 0x2, R8 ;  /* 0x00000002ff007819 */ /* 0x000fe40000011608 */
[----:B------:R-:W-:Y:S02]  /*20d90*/  LOP3.LUT R18, R18, 0x6, RZ, 0xc0, !PT ;  /* 0x0000000612127812 */ /* 0x000fe400078ec0ff */
[----:B------:R-:W-:Y:S02]  /*20da0*/  LOP3.LUT R5, R8, 0x60, RZ, 0xc0, !PT ;  /* 0x0000006008057812 */ /* 0x000fe400078ec0ff */
[----:B------:R-:W-:Y:S01]  /*20db0*/  PRMT R18, R18, R19, UR41 ;  /* 0x0000002912127e16 */ /* 0x000fe20008000013 */
[----:B------:R-:W-:Y:S01]  /*20dc0*/  USHF.L.U32 UR41, UR41, 0x8, URZ ;  /* 0x0000000829297899 */ /* 0x000fe2000800063f */
[----:B------:R-:W-:-:S02]  /*20dd0*/  LOP3.LUT R0, R0, 0x7, RZ, 0xc0, !PT ;  /* 0x0000000700007812 */ /* 0x000fc400078ec0ff */
[----:B------:R-:W-:Y:S01]  /*20de0*/  SHF.R.S32.HI R19, RZ, 0x1f, R18 ;  /* 0x0000001fff137819 */ /* 0x000fe20000011412 */
[----:B------:R-:W-:Y:S01]  /*20df0*/  UISETP.GE.AND UP1, UPT, UR41, UR8, UPT ;  /* 0x000000082900728c */ /* 0x000fe2000bf26270 */
[----:B------:R-:W-:Y:S02]  /*20e00*/  SHF.R.U32.HI R5, RZ, 0x1, R5 ;  /* 0x00000001ff057819 */ /* 0x000fe40000011605 */
[----:B------:R-:W-:Y:S01]  /*20e10*/  LOP3.LUT R3, R3, 0x40, R0, 0xe2, !PT ;  /* 0x0000004003037812 */ /* 0x000fe200078ee200 */
[----:B------:R-:W-:Y:S01]  /*20e20*/  IMAD.WIDE.U32 R6, R6, UR42, R18 ;  /* 0x0000002a06067c25 */ /* 0x000fe2000f8e0012 */
[----:B------:R-:W-:Y:S01]  /*20e30*/  IADD3 R0, RZ, -R5, -R0 ;  /* 0x80000005ff007210 */ /* 0x000fe20007ffe800 */
[----:B------:R-:W-:Y:S01]  /*20e40*/  UISETP.GE.OR UP1, UPT, UR40, UR5, UP1 ;  /* 0x000000052800728c */ /* 0x000fe20008f26670 */
[----:B------:R-:W-:Y:S01]  /*20e50*/  LOP3.LUT R3, R3, UR6, R5, 0xfe, !PT ;  /* 0x0000000603037c12 */ /* 0x000fe2000f8efe05 */
[----:B------:R-:W-:Y:S01]  /*20e60*/  VIADD R7, R7, UR4 ;  /* 0x0000000407077c36 */ /* 0x000fe20008000000 */
[----:B------:R-:W-:Y:S01]  /*20e70*/  USHF.R.U32.HI UR4, URZ, 0x2, UR39 ;  /* 0x000000023f047899 */ /* 0x000fe20008011627 */
[----:B------:R-:W-:Y:S01]  /*20e80*/  IMAD R0, R4, -0x40, R0 ;  /* 0xffffffc004007824 */ /* 0x000fe200078e0200 */
[----:B------:R-:W-:Y:S01]  /*20e90*/  USEL UR5, URZ, 0x1, !UP0 ;  /* 0x000000013f057887 */ /* 0x000fe2000c000000 */
[----:B------:R-:W-:Y:S01]  /*20ea0*/  PLOP3.LUT P0, PT, PT, PT, UP1, 0x80, 0x0 ;  /* 0x000000000000781c */ /* 0x000fe20003f0f018 */
[----:B------:R-:W-:Y:S01]  /*20eb0*/  ULOP3.LUT UR4, UR4, 0x1, URZ, 0xc0, !UPT ;  /* 0x0000000104047892 */ /* 0x000fe2000f8ec03f */
[----:B------:R-:W-:Y:S01]  /*20ec0*/  IMAD.MOV.U32 R4, RZ, RZ, -0x2 ;  /* 0xfffffffeff047424 */ /* 0x000fe200078e00ff */
[----:B------:R-:W-:Y:S01]  /*20ed0*/  IADD3 R17, R17, -UR40, R0 ;  /* 0x8000002811117c10 */ /* 0x000fe2000fffe000 */
[----:B------:R-:W-:Y:S01]  /*20ee0*/  ULOP3.LUT UR39, UR39, 0x3, URZ, 0xc0, !UPT ;  /* 0x0000000327277892 */ /* 0x000fe2000f8ec03f */
[----:B------:R-:W-:Y:S01]  /*20ef0*/  LOP3.LUT R0, R8, 0x3, RZ, 0xc0, !PT ;  /* 0x0000000308007812 */ /* 0x000fe200078ec0ff */
[----:B------:R-:W-:Y:S01]  /*20f00*/  UISETP.NE.U32.AND UP2, UPT, UR4, 0x1, UPT ;  /* 0x000000010400788c */ /* 0x000fe2000bf45070 */
[----:B------:R-:W-:-:S03]  /*20f10*/  UMOV UR40, 0xffffffff ;  /* 0xffffffff00287882 */ /* 0x000fc60000000000 */
[----:B------:R-:W-:Y:S01]  /*20f20*/  UISETP.GT.U32.AND UP2, UPT, UR43, 0x3, !UP2 ;  /* 0x000000032b00788c */ /* 0x000fe2000d744070 */
[----:B------:R-:W-:-:S03]  /*20f30*/  IMAD R0, R0, R4, UR8 ;  /* 0x0000000800007e24 */ /* 0x000fc6000f8e0204 */
[----:B------:R-:W-:Y:S02]  /*20f40*/  USEL UR4, URZ, 0x1, !UP2 ;  /* 0x000000013f047887 */ /* 0x000fe4000d000000 */
[----:B------:R-:W-:Y:S02]  /*20f50*/  IADD3 R0, R0, -UR41, RZ ;  /* 0x8000002900007c10 */ /* 0x000fe4000fffe0ff */
[----:B------:R-:W-:Y:S01]  /*20f60*/  ULOP3.LUT UR36, UR4, UR36, UR5, 0x96, !UPT ;  /* 0x0000002404247292 */ /* 0x000fe2000f8e9605 */
[----:B------:R-:W-:Y:S11]  /*20f70*/  @P0 BRA `(.L_x_28) ;  /* 0x000000d4007c0947 */ /* 0x000ff60003800000 */
[----:B------:R-:W-:Y:S01]  /*20f80*/  FSETP.NEU.AND P0, PT, R16, RZ, PT ;  /* 0x000000ff1000720b */ /* 0x000fe20003f0d000 */
[----:B------:R-:W-:Y:S01]  /*20f90*/  ULDC.64 UR8, c[0x0][0x5c8] ;  /* 0x0001720000087ab9 */ /* 0x000fe20000000a00 */
[----:B------:R-:W-:Y:S01]  /*20fa0*/  ISETP.GT.AND P3, PT, R17, RZ, PT ;  /* 0x000000ff1100720c */ /* 0x000fe20003f64270 */
[----:B------:R-:W-:Y:S01]  /*20fb0*/  UIMAD UR4, UR7, UR8, URZ ;  /* 0x00000008070472a4 */ /* 0x000fe2000f8e023f */
[----:B------:R-:W-:Y:S01]  /*20fc0*/  IMAD.U32 R10, RZ, RZ, UR9 ;  /* 0x00000009ff0a7e24 */ /* 0x000fe2000f8e00ff */
[----:B------:R-:W-:Y:S01]  /*20fd0*/  BSSY B0, `(.L_x_28) ;  /* 0x0000d59000007945 */ /* 0x000fe20003800000 */
[----:B------:R-:W-:Y:S01]  /*20fe0*/  IMAD.WIDE.U32 R6, R3, UR8, R6 ;  /* 0x0000000803067c25 */ /* 0x000fe2000f8e0006 */
[----:B------:R-:W-:-:S03]  /*20ff0*/  ISETP.GT.AND P1, PT, R0, RZ, P3 ;  /* 0x000000ff0000720c */ /* 0x000fc60001f24270 */
[----:B------:R-:W-:-:S05]  /*21000*/  IMAD R10, R3, R10, UR4 ;  /* 0x00000004030a7e24 */ /* 0x000fca000f8e020a */
[----:B------:R-:W-:Y:S01]  /*21010*/  IADD3 R10, R7, R10, RZ ;  /* 0x0000000a070a7210 */ /* 0x000fe20007ffe0ff */
[----:B------:R-:W-:Y:S06]  /*21020*/  @!P0 BRA `(.L_x_29) ;  /* 0x0000009400188947 */ /* 0x000fec0003800000 */
[----:B------:R-:W0:Y:S01]  /*21030*/  LDC.64 R22, c[0x0][0x5b8] ;  /* 0x00016e00ff167b82 */ /* 0x000e220000000a00 */
[----:B------:R-:W2:Y:S01]  /*21040*/  LDL.LU R11, [R1] ;  /* 0x00000000010b7983 */ /* 0x000ea20000300800 */
[----:B------:R-:W-:-:S06]  /*21050*/  ULDC.64 UR4, c[0x0][0x5c0] ;  /* 0x0001700000047ab9 */ /* 0x000fcc0000000a00 */
[----:B------:R-:W1:Y:S08]  /*21060*/  LDC.64 R14, c[0x0][0x5b0] ;  /* 0x00016c00ff0e7b82 */ /* 0x000e700000000a00 */
[----:B------:R-:W3:Y:S01]  /*21070*/  LDC.64 R12, c[0x0][0x5a8] ;  /* 0x00016a00ff0c7b82 */ /* 0x000ee20000000a00 */
[C---:B0-----:R-:W-:Y:S02]  /*21080*/  IMAD R157, R22.reuse, UR10, RZ ;  /* 0x0000000a169d7c24 */ /* 0x041fe4000f8e02ff */
[----:B------:R-:W-:-:S04]  /*21090*/  IMAD.WIDE.U32 R152, R22, UR42, R18 ;  /* 0x0000002a16987c25 */ /* 0x000fc8000f8e0012 */
[----:B------:R-:W-:Y:S01]  /*210a0*/  IMAD R157, R23, UR42, R157 ;  /* 0x0000002a179d7c24 */ /* 0x000fe2000f8e029d */
[----:B------:R-:W-:Y:S01]  /*210b0*/  MOV R20, R152 ;  /* 0x0000009800147202 */ /* 0x000fe20000000f00 */
[----:B-1----:R-:W-:Y:S02]  /*210c0*/  IMAD R156, R14, UR7, RZ ;  /* 0x000000070e9c7c24 */ /* 0x002fe4000f8e02ff */
[----:B------:R-:W-:Y:S02]  /*210d0*/  IMAD.IADD R21, R153, 0x1, R157 ;  /* 0x0000000199157824 */ /* 0x000fe400078e029d */
[C---:B------:R-:W-:Y:S02]  /*210e0*/  IMAD R156, R3.reuse, R15, R156 ;  /* 0x0000000f039c7224 */ /* 0x040fe400078e029c */
[----:B------:R-:W-:-:S04]  /*210f0*/  IMAD.WIDE.U32 R4, R3, R14, R20 ;  /* 0x0000000e03047225 */ /* 0x000fc800078e0014 */
[----:B------:R-:W-:Y:S01]  /*21100*/  IMAD.IADD R5, R5, 0x1, R156 ;  /* 0x0000000105057824 */ /* 0x000fe200078e029c */
[----:B---3--:R-:W-:-:S04]  /*21110*/  LEA R8, P0, R4, R12, 0x2 ;  /* 0x0000000c04087211 */ /* 0x008fc800078010ff */
[----:B------:R-:W-:-:S05]  /*21120*/  LEA.HI.X R9, R4, R13, R5, 0x2, P0 ;  /* 0x0000000d04097211 */ /* 0x000fca00000f1405 */
[----:B------:R-:W3:Y:S01]  /*21130*/  @P1 LDG.E.LTC128B R23, desc[UR44][R8.64] ;  /* 0x0000002c08171981 */ /* 0x000ee2000c1e1920 */
[C---:B------:R-:W-:Y:S01]  /*21140*/  LEA R4, P0, R6.reuse, UR4, 0x2 ;  /* 0x0000000406047c11 */ /* 0x040fe2000f8010ff */
[----:B------:R-:W-:Y:S03]  /*21150*/  BSSY B1, `(.L_x_30) ;  /* 0x000000e000017945 */ /* 0x000fe60003800000 */
[----:B------:R-:W-:Y:S01]  /*21160*/  LEA.HI.X R5, R6, UR5, R10, 0x2, P0 ;  /* 0x0000000506057c11 */ /* 0x000fe200080f140a */
[----:B---3--:R-:W-:-:S04]  /*21170*/  FMUL R6, R23, R16 ;  /* 0x0000001017067220 */ /* 0x008fc80000400000 */
[----:B--2---:R-:W-:-:S05]  /*21180*/  FFMA R6, R11, R2, R6 ;  /* 0x000000020b067223 */ /* 0x004fca0000000006 */
[----:B------:R0:W-:Y:S02]  /*21190*/  @P1 STG.E desc[UR44][R4.64], R6 ;  /* 0x0000000604001986 */ /* 0x0001e4000c10192c */
[----:B0-----:R-:W-:-:S05]  /*211a0*/  IMAD.WIDE.U32 R6, R3, R14, R18 ;  /* 0x0000000e03067225 */ /* 0x001fca00078e0012 */
[----:B------:R-:W-:-:S03]  /*211b0*/  IADD3 R7, R156, R7, RZ ;  /* 0x000000079c077210 */ /* 0x000fc60007ffe0ff */
[----:B------:R-:W-:-:S04]  /*211c0*/  IMAD.WIDE.U32 R6, R22, UR42, R6 ;  /* 0x0000002a16067c25 */ /* 0x000fc8000f8e0006 */
[----:B------:R-:W-:Y:S01]  /*211d0*/  IMAD.IADD R7, R157, 0x1, R7 ;  /* 0x000000019d077824 */ /* 0x000fe200078e0207 */
[----:B------:R-:W-:-:S04]  /*211e0*/  LEA R10, P0, R6, R12, 0x2 ;  /* 0x0000000c060a7211 */ /* 0x000fc800078010ff */
[----:B------:R-:W-:Y:S02]  /*211f0*/  LEA.HI.X R11, R6, R13, R7, 0x2, P0 ;  /* 0x0000000d060b7211 */ /* 0x000fe400000f1407 */
[----:B------:R-:W-:-:S13]  /*21200*/  ISETP.GT.AND P0, PT, R0, 0x1, P3 ;  /* 0x000000010000780c */ /* 0x000fda0001f04270 */
[----:B------:R-:W-:Y:S05]  /*21210*/  @!P0 BRA `(.L_x_31) ;  /* 0x0000000000048947 */ /* 0x000fea0003800000 */
[----:B------:R0:W5:Y:S02]  /*21220*/  LDG.E.LTC128B R23, desc[UR44][R10.64+0x4] ;  /* 0x0000042c0a177981 */ /* 0x000164000c1e1920 */
.L_x_31:
[----:B------:R-:W-:Y:S05]  /*21230*/  BSYNC B1 ;  /* 0x0000000000017941 */ /* 0x000fea0003800000 */
.L_x_30:
[----:B------:R-:W2:Y:S01]  /*21240*/  LDL.LU R7, [R1+0x4] ;  /* 0x0000040001077983 */ /* 0x000ea20000300800 */
[----:B-----5:R-:W-:Y:S01]  /*21250*/  FMUL R6, R23, R16 ;  /* 0x0000001017067220 */ /* 0x020fe20000400000 */
[C---:B------:R-:W-:Y:S02]  /*21260*/  SHF.L.U64.HI R155, R14.reuse, 0x3, R15 ;  /* 0x000000030e9b7819 */ /* 0x040fe4000001020f */
[----:B------:R-:W-:Y:S01]  /*21270*/  SHF.L.U32 R154, R14, 0x3, RZ ;  /* 0x000000030e9a7819 */ /* 0x000fe200000006ff */
[----:B------:R-:W3:Y:S01]  /*21280*/  LDL.LU R159, [R1+0x8] ;  /* 0x00000800019f7983 */ /* 0x000ee20000300800 */
[----:B------:R-:W-:Y:S01]  /*21290*/  ISETP.GT.AND P1, PT, R17, 0x8, PT ;  /* 0x000000081100780c */ /* 0x000fe20003f24270 */
[----:B--2---:R-:W-:-:S05]  /*212a0*/  FFMA R6, R7, R2, R6 ;  /* 0x0000000207067223 */ /* 0x004fca0000000006 */
[----:B------:R1:W-:Y:S01]  /*212b0*/  @P0 STG.E desc[UR44][R4.64+0x4], R6 ;  /* 0x0000040604000986 */ /* 0x0003e2000c10192c */
[----:B------:R-:W-:Y:S01]  /*212c0*/  ISETP.GT.AND P0, PT, R0, RZ, P1 ;  /* 0x000000ff0000720c */ /* 0x000fe20000f04270 */
[----:B-1----:R-:W-:-:S04]  /*212d0*/  IMAD.WIDE.U32 R6, R3, R14, R154 ;  /* 0x0000000e03067225 */ /* 0x002fc800078e009a */
[----:B------:R-:W-:Y:S01]  /*212e0*/  IMAD.IADD R156, R156, 0x1, R7 ;  /* 0x000000019c9c7824 */ /* 0x000fe200078e0207 */
[----:B------:R-:W-:-:S04]  /*212f0*/  IADD3 R7, P2, R152, R6, RZ ;  /* 0x0000000698077210 */ /* 0x000fc80007f5e0ff */
[----:B------:R-:W-:Y:S02]  /*21300*/  IADD3.X R9, R156, R21, RZ, P2, !PT ;  /* 0x000000159c097210 */ /* 0x000fe400017fe4ff */
[----:B------:R-:W-:-:S04]  /*21310*/  LEA R8, P2, R7, R12, 0x2 ;  /* 0x0000000c07087211 */ /* 0x000fc800078410ff */
[----:B------:R-:W-:-:S05]  /*21320*/  LEA.HI.X R9, R7, R13, R9, 0x2, P2 ;  /* 0x0000000d07097211 */ /* 0x000fca00010f1409 */
[----:B------:R1:W2:Y:S01]  /*21330*/  @P0 LDG.E.LTC128B R23, desc[UR44][R8.64] ;  /* 0x0000002c08170981 */ /* 0x0002a2000c1e1920 */
[----:B------:R-:W-:Y:S01]  /*21340*/  IADD3 R6, P2, R18, R6, RZ ;  /* 0x0000000612067210 */ /* 0x000fe20007f5e0ff */
[----:B------:R-:W-:Y:S01]  /*21350*/  IMAD.U32 R158, RZ, RZ, UR8 ;  /* 0x00000008ff9e7e24 */ /* 0x000fe2000f8e00ff */
[----:B------:R-:W-:Y:S01]  /*21360*/  ISETP.GT.AND P4, PT, R0, 0x1, P1 ;  /* 0x000000010000780c */ /* 0x000fe20000f84270 */
[----:B------:R-:W-:Y:S02]  /*21370*/  BSSY B1, `(.L_x_32) ;  /* 0x0000011000017945 */ /* 0x000fe40003800000 */
[----:B------:R-:W-:Y:S01]  /*21380*/  IMAD.X R7, R19, 0x1, R156, P2 ;  /* 0x0000000113077824 */ /* 0x000fe200010e069c */
[----:B------:R-:W-:Y:S02]  /*21390*/  MOV R156, UR9 ;  /* 0x00000009009c7c02 */ /* 0x000fe40008000f00 */
[----:B------:R-:W-:Y:S01]  /*213a0*/  SHF.L.U32 R158, R158, 0x5, RZ ;  /* 0x000000059e9e7819 */ /* 0x000fe200000006ff */
[----:B------:R-:W-:-:S05]  /*213b0*/  IMAD.WIDE.U32 R6, R22, UR42, R6 ;  /* 0x0000002a16067c25 */ /* 0x000fca000f8e0006 */
[----:B------:R-:W-:Y:S02]  /*213c0*/  IADD3 R7, R157, R7, RZ ;  /* 0x000000079d077210 */ /* 0x000fe40007ffe0ff */
[----:B-1----:R-:W-:-:S04]  /*213d0*/  LEA R8, P2, R6, R12, 0x2 ;  /* 0x0000000c06087211 */ /* 0x002fc800078410ff */
[----:B------:R-:W-:Y:S01]  /*213e0*/  LEA.HI.X R9, R6, R13, R7, 0x2, P2 ;  /* 0x0000000d06097211 */ /* 0x000fe200010f1407 */
[----:B------:R-:W-:-:S05]  /*213f0*/  IMAD.U32 R6, RZ, RZ, UR8 ;  /* 0x00000008ff067e24 */ /* 0x000fca000f8e00ff */
[----:B------:R-:W-:Y:S01]  /*21400*/  SHF.L.U64.HI R156, R6, 0x5, R156 ;  /* 0x00000005069c7819 */ /* 0x000fe2000001029c */
[----:B--2---:R-:W-:-:S04]  /*21410*/  FMUL R6, R23, R16 ;  /* 0x0000001017067220 */ /* 0x004fc80000400000 */
[----:B---3--:R-:W-:Y:S01]  /*21420*/  FFMA R159, R159, R2, R6 ;  /* 0x000000029f9f7223 */ /* 0x008fe20000000006 */
[----:B------:R-:W-:-:S05]  /*21430*/  IADD3 R6, P2, R158, R4, RZ ;  /* 0x000000049e067210 */ /* 0x000fca0007f5e0ff */
[----:B------:R-:W-:-:S05]  /*21440*/  IMAD.X R7, R156, 0x1, R5, P2 ;  /* 0x000000019c077824 */ /* 0x000fca00010e0605 */
[----:B------:R1:W-:Y:S01]  /*21450*/  @P0 STG.E desc[UR44][R6.64], R159 ;  /* 0x0000009f06000986 */ /* 0x0003e2000c10192c */
[----:B------:R-:W-:Y:S05]  /*21460*/  @!P4 BRA `(.L_x_33) ;  /* 0x000000000004c947 */ /* 0x000fea0003800000 */
[----:B------:R2:W5:Y:S02]  /*21470*/  LDG.E.LTC128B R23, desc[UR44][R8.64+0x4] ;  /* 0x0000042c08177981 */ /* 0x000564000c1e1920 */
.L_x_33:
[----:B------:R-:W-:Y:S05]  /*21480*/  BSYNC B1 ;  /* 0x0000000000017941 */ /* 0x000fea0003800000 */
.L_x_32:
[----:B------:R-:W3:Y:S01]  /*21490*/  LDL.LU R161, [R1+0xc] ;  /* 0x00000c0001a17983 */ /* 0x000ee20000300800 */
[----:B-1---5:R-:W-:Y:S01]  /*214a0*/  FMUL R159, R23, R16 ;  /* 0x00000010179f7220 */ /* 0x022fe20000400000 */
[----:B------:R-:W-:Y:S01]  /*214b0*/  ISETP.GT.AND P0, PT, R0, 0x8, P3 ;  /* 0x000000080000780c */ /* 0x000fe20001f04270 */
[----:B------:R-:W-:Y:S02]  /*214c0*/  BSSY B1, `(.L_x_34) ;  /* 0x0000005000017945 */ /* 0x000fe40003800000 */
[----:B---3--:R-:W-:-:S05]  /*214d0*/  FFMA R159, R161, R2, R159 ;  /* 0x00000002a19f7223 */ /* 0x008fca000000009f */
[----:B------:R1:W-:Y:S05]  /*214e0*/  @P4 STG.E desc[UR44][R6.64+0x4], R159 ;  /* 0x0000049f06004986 */ /* 0x0003ea000c10192c */
[----:B------:R-:W-:Y:S05]  /*214f0*/  @!P0 BRA `(.L_x_35) ;  /* 0x0000000000048947 */ /* 0x000fea0003800000 */
[----:B------:R3:W5:Y:S02]  /*21500*/  LDG.E.LTC128B R23, desc[UR44][R10.64+0x20] ;  /* 0x0000202c0a177981 */ /* 0x000764000c1e1920 */
.L_x_35:
[----:B------:R-:W-:Y:S05]  /*21510*/  BSYNC B1 ;  /* 0x0000000000017941 */ /* 0x000fea0003800000 */
.L_x_34:
[----:B------:R-:W4:Y:S01]  /*21520*/  LDL.LU R161, [R1+0x10] ;  /* 0x0000100001a17983 */ /* 0x000f220000300800 */
[----:B-1---5:R-:W-:Y:S01]  /*21530*/  FMUL R159, R23, R16 ;  /* 0x00000010179f7220 */ /* 0x022fe20000400000 */
[----:B------:R-:W-:Y:S01]  /*21540*/  ISETP.GT.AND P2, PT, R0, 0x9, P3 ;  /* 0x000000090000780c */ /* 0x000fe20001f44270 */
[----:B------:R-:W-:Y:S02]  /*21550*/  BSSY B1, `(.L_x_36) ;  /* 0x0000005000017945 */ /* 0x000fe40003800000 */
[----:B----4-:R-:W-:-:S05]  /*21560*/  FFMA R159, R161, R2, R159 ;  /* 0x00000002a19f7223 */ /* 0x010fca000000009f */
[----:B------:R1:W-:Y:S05]  /*21570*/  @P0 STG.E desc[UR44][R4.64+0x20], R159 ;  /* 0x0000209f04000986 */ /* 0x0003ea000c10192c */
[----:B------:R-:W-:Y:S05]  /*21580*/  @!P2 BRA `(.L_x_37) ;  /* 0x000000000004a947 */ /* 0x000fea0003800000 */
[----:B------:R4:W5:Y:S02]  /*21590*/  LDG.E.LTC128B R23, desc[UR44][R10.64+0x24] ;  /* 0x0000242c0a177981 */ /* 0x000964000c1e1920 */
.L_x_37:
[----:B------:R-:W-:Y:S05]  /*215a0*/  BSYNC B1 ;  /* 0x0000000000017941 */ /* 0x000fea0003800000 */
.L_x_36:
[----:B------:R-:W2:Y:S01]  /*215b0*/  LDL.LU R161, [R1+0x14] ;  /* 0x0000140001a17983 */ /* 0x000ea20000300800 */
[----:B-1---5:R-:W-:Y:S01]  /*215c0*/  FMUL R159, R23, R16 ;  /* 0x00000010179f7220 */ /* 0x022fe20000400000 */
[----:B------:R-:W-:Y:S01]  /*215d0*/  ISETP.GT.AND P0, PT, R0, 0x8, P1 ;  /* 0x000000080000780c */ /* 0x000fe20000f04270 */
[----:B------:R-:W-:Y:S02]  /*215e0*/  BSSY B1, `(.L_x_38) ;  /* 0x0000005000017945 */ /* 0x000fe40003800000 */
[----:B--2---:R-:W-:-:S05]  /*215f0*/  FFMA R159, R161, R2, R159 ;  /* 0x00000002a19f7223 */ /* 0x004fca000000009f */
[----:B------:R1:W-:Y:S05]  /*21600*/  @P2 STG.E desc[UR44][R4.64+0x24], R159 ;  /* 0x0000249f04002986 */ /* 0x0003ea000c10192c */
[----:B------:R-:W-:Y:S05]  /*21610*/  @!P0 BRA `(.L_x_39) ;  /* 0x0000000000048947 */ /* 0x000fea0003800000 */
[----:B------:R2:W5:Y:S02]  /*21620*/  LDG.E.LTC128B R23, desc[UR44][R8.64+0x20] ;  /* 0x0000202c08177981 */ /* 0x000564000c1e1920 */
.L_x_39:
[----:B------:R-:W-:Y:S05]  /*21630*/  BSYNC B1 ;  /* 0x0000000000017941 */ /* 0x000fea0003800000 */
.L_x_38:
        /* <DEDUP_REMOVED lines=8> */
.L_x_41:
[----:B------:R-:W-:Y:S05]  /*216c0*/  BSYNC B1 ;  /* 0x0000000000017941 */ /* 0x000fea0003800000 */
.L_x_40:
        /* <DEDUP_REMOVED lines=8> */
.L_x_43:
[----:B------:R-:W-:Y:S05]  /*21750*/  BSYNC B1 ;  /* 0x0000000000017941 */ /* 0x000fea0003800000 */
.L_x_42:
        /* <DEDUP_REMOVED lines=8> */
.L_x_45:
[----:B------:R-:W-:Y:S05]  /*217e0*/  BSYNC B1 ;  /* 0x0000000000017941 */ /* 0x000fea0003800000 */
.L_x_44:
        /* <DEDUP_REMOVED lines=8> */
.L_x_47:
[----:B------:R-:W-:Y:S05]  /*21870*/  BSYNC B1 ;  /* 0x0000000000017941 */ /* 0x000fea0003800000 */
.L_x_46:
        /* <DEDUP_REMOVED lines=8> */
.L_x_49:
[----:B------:R-:W-:Y:S05]  /*21900*/  BSYNC B1 ;  /* 0x0000000000017941 */ /* 0x000fea0003800000 */
.L_x_48:
        /* <DEDUP_REMOVED lines=8> */
.L_x_51:
[----:B------:R-:W-:Y:S05]  /*21990*/  BSYNC B1 ;  /* 0x0000000000017941 */ /* 0x000fea0003800000 */
.L_x_50:
        /* <DEDUP_REMOVED lines=8> */
.L_x_53:
[----:B------:R-:W-:Y:S05]  /*21a20*/  BSYNC B1 ;  /* 0x0000000000017941 */ /* 0x000fea0003800000 */
.L_x_52:
        /* <DEDUP_REMOVED lines=8> */
.L_x_55:
[----:B------:R-:W-:Y:S05]  /*21ab0*/  BSYNC B1 ;  /* 0x0000000000017941 */ /* 0x000fea0003800000 */
.L_x_54:
        /* <DEDUP_REMOVED lines=8> */
.L_x_57:
[----:B------:R-:W-:Y:S05]  /*21b40*/  BSYNC B1 ;  /* 0x0000000000017941 */ /* 0x000fea0003800000 */
.L_x_56:
        /* <DEDUP_REMOVED lines=8> */
.L_x_59:
[----:B------:R-:W-:Y:S05]  /*21bd0*/  BSYNC B1 ;  /* 0x0000000000017941 */ /* 0x000fea0003800000 */
.L_x_58:
        /* <DEDUP_REMOVED lines=8> */
.L_x_61:
[----:B------:R-:W-:Y:S05]  /*21c60*/  BSYNC B1 ;  /* 0x0000000000017941 */ /* 0x000fea0003800000 */
.L_x_60:
        /* <DEDUP_REMOVED lines=8> */
.L_x_63:
[----:B------:R-:W-:Y:S05]  /*21cf0*/  BSYNC B1 ;  /* 0x0000000000017941 */ /* 0x000fea0003800000 */
.L_x_62:
        /* <DEDUP_REMOVED lines=8> */
.L_x_65:
[----:B------:R-:W-:Y:S05]  /*21d80*/  BSYNC B1 ;  /* 0x0000000000017941 */ /* 0x000fea0003800000 */
.L_x_64:
        /* <DEDUP_REMOVED lines=8> */
.L_x_67:
[----:B------:R-:W-:Y:S05]  /*21e10*/  BSYNC B1 ;  /* 0x0000000000017941 */ /* 0x000fea0003800000 */
.L_x_66:
        /* <DEDUP_REMOVED lines=8> */
.L_x_69:
[----:B------:R-:W-:Y:S05]  /*21ea0*/  BSYNC B1 ;  /* 0x0000000000017941 */ /* 0x000fea0003800000 */
.L_x_68:
        /* <DEDUP_REMOVED lines=8> */
.L_x_71:
[----:B------:R-:W-:Y:S05]  /*21f30*/  BSYNC B1 ;  /* 0x0000000000017941 */ /* 0x000fea0003800000 */
.L_x_70:
        /* <DEDUP_REMOVED lines=8> */
.L_x_73:
[----:B------:R-:W-:Y:S05]  /*21fc0*/  BSYNC B1 ;  /* 0x0000000000017941 */ /* 0x000fea0003800000 */
.L_x_72:
        /* <DEDUP_REMOVED lines=8> */
.L_x_75:
[----:B------:R-:W-:Y:S05]  /*22050*/  BSYNC B1 ;  /* 0x0000000000017941 */ /* 0x000fea0003800000 */
.L_x_74:
        /* <DEDUP_REMOVED lines=8> */
.L_x_77:
[----:B------:R-:W-:Y:S05]  /*220e0*/  BSYNC B1 ;  /* 0x0000000000017941 */ /* 0x000fea0003800000 */
.L_x_76:
        /* <DEDUP_REMOVED lines=8> */
.L_x_79:
[----:B------:R-:W-:Y:S05]  /*22170*/  BSYNC B1 ;  /* 0x0000000000017941 */ /* 0x000fea0003800000 */
.L_x_78:
        /* <DEDUP_REMOVED lines=8> */
.L_x_81:
[----:B------:R-:W-:Y:S05]  /*22200*/  BSYNC B1 ;  /* 0x0000000000017941 */ /* 0x000fea0003800000 */
.L_x_80:
        /* <DEDUP_REMOVED lines=8> */
.L_x_83:
[----:B------:R-:W-:Y:S05]  /*22290*/  BSYNC B1 ;  /* 0x0000000000017941 */ /* 0x000fea0003800000 */
.L_x_82:
        /* <DEDUP_REMOVED lines=8> */
.L_x_85:
[----:B------:R-:W-:Y:S05]  /*22320*/  BSYNC B1 ;  /* 0x0000000000017941 */ /* 0x000fea0003800000 */
.L_x_84:
        /* <DEDUP_REMOVED lines=8> */
.L_x_87:
[----:B------:R-:W-:Y:S05]  /*223b0*/  BSYNC B1 ;  /* 0x0000000000017941 */ /* 0x000fea0003800000 */
.L_x_86:
        /* <DEDUP_REMOVED lines=8> */
.L_x_89:
[----:B------:R-:W-:Y:S05]  /*22440*/  BSYNC B1 ;  /* 0x0000000000017941 */ /* 0x000fea0003800000 */
.L_x_88:
        /* <DEDUP_REMOVED lines=8> */
.L_x_91:
[----:B------:R-:W-:Y:S05]  /*224d0*/  BSYNC B1 ;  /* 0x0000000000017941 */ /* 0x000fea0003800000 */
.L_x_90:
        /* <DEDUP_REMOVED lines=8> */
.L_x_93:
[----:B------:R-:W-:Y:S05]  /*22560*/  BSYNC B1 ;  /* 0x0000000000017941 */ /* 0x000fea0003800000 */
.L_x_92:
        /* <DEDUP_REMOVED lines=8> */
.L_x_95:
[----:B------:R-:W-:Y:S05]  /*225f0*/  BSYNC B1 ;  /* 0x0000000000017941 */ /* 0x000fea0003800000 */
.L_x_94:
        /* <DEDUP_REMOVED lines=8> */
.L_x_97:
[----:B------:R-:W-:Y:S05]  /*22680*/  BSYNC B1 ;  /* 0x0000000000017941 */ /* 0x000fea0003800000 */
.L_x_96:
        /* <DEDUP_REMOVED lines=8> */
.L_x_99:
[----:B------:R-:W-:Y:S05]  /*22710*/  BSYNC B1 ;  /* 0x0000000000017941 */ /* 0x000fea0003800000 */
.L_x_98:
        /* <DEDUP_REMOVED lines=8> */
.L_x_101:
[----:B------:R-:W-:Y:S05]  /*227a0*/  BSYNC B1 ;  /* 0x0000000000017941 */ /* 0x000fea0003800000 */
.L_x_100:
        /* <DEDUP_REMOVED lines=8> */
.L_x_103:
[----:B------:R-:W-:Y:S05]  /*22830*/  BSYNC B1 ;  /* 0x0000000000017941 */ /* 0x000fea0003800000 */
.L_x_102:
        /* <DEDUP_REMOVED lines=8> */
.L_x_105:
[----:B------:R-:W-:Y:S05]  /*228c0*/  BSYNC B1 ;  /* 0x0000000000017941 */ /* 0x000fea0003800000 */
.L_x_104:
        /* <DEDUP_REMOVED lines=8> */
.L_x_107:
[----:B------:R-:W-:Y:S05]  /*22950*/  BSYNC B1 ;  /* 0x0000000000017941 */ /* 0x000fea0003800000 */
.L_x_106:
        /* <DEDUP_REMOVED lines=8> */
.L_x_109:
[----:B------:R-:W-:Y:S05]  /*229e0*/  BSYNC B1 ;  /* 0x0000000000017941 */ /* 0x000fea0003800000 */
.L_x_108:
        /* <DEDUP_REMOVED lines=8> */
.L_x_111:
[----:B------:R-:W-:Y:S05]  /*22a70*/  BSYNC B1 ;  /* 0x0000000000017941 */ /* 0x000fea0003800000 */
.L_x_110:
        /* <DEDUP_REMOVED lines=8> */
.L_x_113:
[----:B------:R-:W-:Y:S05]  /*22b00*/  BSYNC B1 ;  /* 0x0000000000017941 */ /* 0x000fea0003800000 */
.L_x_112:
        /* <DEDUP_REMOVED lines=8> */
.L_x_115:
[----:B------:R-:W-:Y:S05]  /*22b90*/  BSYNC B1 ;  /* 0x0000000000017941 */ /* 0x000fea0003800000 */
.L_x_114:
        /* <DEDUP_REMOVED lines=8> */
.L_x_117:
[----:B------:R-:W-:Y:S05]  /*22c20*/  BSYNC B1 ;  /* 0x0000000000017941 */ /* 0x000fea0003800000 */
.L_x_116:
        /* <DEDUP_REMOVED lines=8> */
.L_x_119:
[----:B------:R-:W-:Y:S05]  /*22cb0*/  BSYNC B1 ;  /* 0x0000000000017941 */ /* 0x000fea0003800000 */
.L_x_118:
        /* <DEDUP_REMOVED lines=8> */
.L_x_121:
[----:B------:R-:W-:Y:S05]  /*22d40*/  BSYNC B1 ;  /* 0x0000000000017941 */ /* 0x000fea0003800000 */
.L_x_120:
        /* <DEDUP_REMOVED lines=8> */
.L_x_123:
[----:B------:R-:W-:Y:S05]  /*22dd0*/  BSYNC B1 ;  /* 0x0000000000017941 */ /* 0x000fea0003800000 */
.L_x_122:
        /* <DEDUP_REMOVED lines=8> */
.L_x_125:
[----:B------:R-:W-:Y:S05]  /*22e60*/  BSYNC B1 ;  /* 0x0000000000017941 */ /* 0x000fea0003800000 */
.L_x_124:
        /* <DEDUP_REMOVED lines=8> */
.L_x_127:
[----:B------:R-:W-:Y:S05]  /*22ef0*/  BSYNC B1 ;  /* 0x0000000000017941 */ /* 0x000fea0003800000 */
.L_x_126:
        /* <DEDUP_REMOVED lines=8> */
.L_x_129:
[----:B------:R-:W-:Y:S05]  /*22f80*/  BSYNC B1 ;  /* 0x0000000000017941 */ /* 0x000fea0003800000 */
.L_x_128:
        /* <DEDUP_REMOVED lines=8> */
.L_x_131:
[----:B------:R-:W-:Y:S05]  /*23010*/  BSYNC B1 ;  /* 0x0000000000017941 */ /* 0x000fea0003800000 */
.L_x_130:
        /* <DEDUP_REMOVED lines=8> */
.L_x_133:
[----:B------:R-:W-:Y:S05]  /*230a0*/  BSYNC B1 ;  /* 0x0000000000017941 */ /* 0x000fea0003800000 */
.L_x_132:
        /* <DEDUP_REMOVED lines=8> */
.L_x_135:
[----:B------:R-:W-:Y:S05]  /*23130*/  BSYNC B1 ;  /* 0x0000000000017941 */ /* 0x000fea0003800000 */
.L_x_134:
        /* <DEDUP_REMOVED lines=8> */
.L_x_137:
[----:B------:R-:W-:Y:S05]  /*231c0*/  BSYNC B1 ;  /* 0x0000000000017941 */ /* 0x000fea0003800000 */
.L_x_136:
        /* <DEDUP_REMOVED lines=8> */
.L_x_139:
[----:B------:R-:W-:Y:S05]  /*23250*/  BSYNC B1 ;  /* 0x0000000000017941 */ /* 0x000fea0003800000 */
.L_x_138:
        /* <DEDUP_REMOVED lines=8> */
.L_x_141:
[----:B------:R-:W-:Y:S05]  /*232e0*/  BSYNC B1 ;  /* 0x0000000000017941 */ /* 0x000fea0003800000 */
.L_x_140:
        /* <DEDUP_REMOVED lines=8> */
.L_x_143:
[----:B------:R-:W-:Y:S05]  /*23370*/  BSYNC B1 ;  /* 0x0000000000017941 */ /* 0x000fea0003800000 */
.L_x_142:
        /* <DEDUP_REMOVED lines=8> */
.L_x_145:
[----:B------:R-:W-:Y:S05]  /*23400*/  BSYNC B1 ;  /* 0x0000000000017941 */ /* 0x000fea0003800000 */
.L_x_144:
        /* <DEDUP_REMOVED lines=8> */
.L_x_147:
[----:B------:R-:W-:Y:S05]  /*23490*/  BSYNC B1 ;  /* 0x0000000000017941 */ /* 0x000fea0003800000 */
.L_x_146:
        /* <DEDUP_REMOVED lines=8> */
.L_x_149:
[----:B------:R-:W-:Y:S05]  /*23520*/  BSYNC B1 ;  /* 0x0000000000017941 */ /* 0x000fea0003800000 */
.L_x_148:
        /* <DEDUP_REMOVED lines=8> */
.L_x_151:
[----:B------:R-:W-:Y:S05]  /*235b0*/  BSYNC B1 ;  /* 0x0000000000017941 */ /* 0x000fea0003800000 */
.L_x_150:
        /* <DEDUP_REMOVED lines=8> */
.L_x_153:
[----:B------:R-:W-:Y:S05]  /*23640*/  BSYNC B1 ;  /* 0x0000000000017941 */ /* 0x000fea0003800000 */
.L_x_152:
        /* <DEDUP_REMOVED lines=8> */
.L_x_155:
[----:B------:R-:W-:Y:S05]  /*236d0*/  BSYNC B1 ;  /* 0x0000000000017941 */ /* 0x000fea0003800000 */
.L_x_154:
        /* <DEDUP_REMOVED lines=8> */
.L_x_157:
[----:B------:R-:W-:Y:S05]  /*23760*/  BSYNC B1 ;  /* 0x0000000000017941 */ /* 0x000fea0003800000 */
.L_x_156:
        /* <DEDUP_REMOVED lines=8> */
.L_x_159:
[----:B------:R-:W-:Y:S05]  /*237f0*/  BSYNC B1 ;  /* 0x0000000000017941 */ /* 0x000fea0003800000 */
.L_x_158:
        /* <DEDUP_REMOVED lines=8> */
.L_x_161:
[----:B------:R-:W-:Y:S05]  /*23880*/  BSYNC B1 ;  /* 0x0000000000017941 */ /* 0x000fea0003800000 */
.L_x_160:
        /* <DEDUP_REMOVED lines=8> */
.L_x_163:
[----:B------:R-:W-:Y:S05]  /*23910*/  BSYNC B1 ;  /* 0x0000000000017941 */ /* 0x000fea0003800000 */
.L_x_162:
        /* <DEDUP_REMOVED lines=8> */
.L_x_165:
[----:B------:R-:W-:Y:S05]  /*239a0*/  BSYNC B1 ;  /* 0x0000000000017941 */ /* 0x000fea0003800000 */
.L_x_164:
        /* <DEDUP_REMOVED lines=8> */
.L_x_167:
[----:B------:R-:W-:Y:S05]  /*23a30*/  BSYNC B1 ;  /* 0x0000000000017941 */ /* 0x000fea0003800000 */
.L_x_166:
        /* <DEDUP_REMOVED lines=8> */
.L_x_169:
[----:B------:R-:W-:Y:S05]  /*23ac0*/  BSYNC B1 ;  /* 0x0000000000017941 */ /* 0x000fea0003800000 */
.L_x_168:
        /* <DEDUP_REMOVED lines=8> */
.L_x_171:
[----:B------:R-:W-:Y:S05]  /*23b50*/  BSYNC B1 ;  /* 0x0000000000017941 */ /* 0x000fea0003800000 */
.L_x_170:
        /* <DEDUP_REMOVED lines=8> */
.L_x_173:
[----:B------:R-:W-:Y:S05]  /*23be0*/  BSYNC B1 ;  /* 0x0000000000017941 */ /* 0x000fea0003800000 */
.L_x_172:
        /* <DEDUP_REMOVED lines=8> */
.L_x_175:
[----:B------:R-:W-:Y:S05]  /*23c70*/  BSYNC B1 ;  /* 0x0000000000017941 */ /* 0x000fea0003800000 */
.L_x_174:
        /* <DEDUP_REMOVED lines=8> */
.L_x_177:
[----:B------:R-:W-:Y:S05]  /*23d00*/  BSYNC B1 ;  /* 0x0000000000017941 */ /* 0x000fea0003800000 */
.L_x_176:
        /* <DEDUP_REMOVED lines=8> */
.L_x_179:
[----:B------:R-:W-:Y:S05]  /*23d90*/  BSYNC B1 ;  /* 0x0000000000017941 */ /* 0x000fea0003800000 */
.L_x_178:
        /* <DEDUP_REMOVED lines=8> */
.L_x_181:
[----:B------:R-:W-:Y:S05]  /*23e20*/  BSYNC B1 ;  /* 0x0000000000017941 */ /* 0x000fea0003800000 */
.L_x_180:
        /* <DEDUP_REMOVED lines=8> */
.L_x_183:
[----:B------:R-:W-:Y:S05]  /*23eb0*/  BSYNC B1 ;  /* 0x0000000000017941 */ /* 0x000fea0003800000 */
.L_x_182:
        /* <DEDUP_REMOVED lines=8> */
.L_x_185:
[----:B------:R-:W-:Y:S05]  /*23f40*/  BSYNC B1 ;  /* 0x0000000000017941 */ /* 0x000fea0003800000 */
.L_x_184:
        /* <DEDUP_REMOVED lines=8> */
.L_x_187:
[----:B------:R-:W-:Y:S05]  /*23fd0*/  BSYNC B1 ;  /* 0x0000000000017941 */ /* 0x000fea0003800000 */
.L_x_186:
        /* <DEDUP_REMOVED lines=8> */
.L_x_189:
[----:B------:R-:W-:Y:S05]  /*24060*/  BSYNC B1 ;  /* 0x0000000000017941 */ /* 0x000fea0003800000 */
.L_x_188:
        /* <DEDUP_REMOVED lines=8> */
.L_x_191:
[----:B------:R-:W-:Y:S05]  /*240f0*/  BSYNC B1 ;  /* 0x0000000000017941 */ /* 0x000fea0003800000 */
.L_x_190:
        /* <DEDUP_REMOVED lines=8> */
.L_x_193:
[----:B------:R-:W-:Y:S05]  /*24180*/  BSYNC B1 ;  /* 0x0000000000017941 */ /* 0x000fea0003800000 */
.L_x_192:
        /* <DEDUP_REMOVED lines=8> */
.L_x_195:
[----:B------:R-:W-:Y:S05]  /*24210*/  BSYNC B1 ;  /* 0x0000000000017941 */ /* 0x000fea0003800000 */
.L_x_194:
        /* <DEDUP_REMOVED lines=8> */
.L_x_197:
[----:B------:R-:W-:Y:S05]  /*242a0*/  BSYNC B1 ;  /* 0x0000000000017941 */ /* 0x000fea0003800000 */
.L_x_196:
        /* <DEDUP_REMOVED lines=8> */
.L_x_199:
[----:B------:R-:W-:Y:S05]  /*24330*/  BSYNC B1 ;  /* 0x0000000000017941 */ /* 0x000fea0003800000 */
.L_x_198:
        /* <DEDUP_REMOVED lines=8> */
.L_x_201:
[----:B------:R-:W-:Y:S05]  /*243c0*/  BSYNC B1 ;  /* 0x0000000000017941 */ /* 0x000fea0003800000 */
.L_x_200:
        /* <DEDUP_REMOVED lines=8> */
.L_x_203:
[----:B------:R-:W-:Y:S05]  /*24450*/  BSYNC B1 ;  /* 0x0000000000017941 */ /* 0x000fea0003800000 */
.L_x_202:
        /* <DEDUP_REMOVED lines=8> */
.L_x_205:
[----:B------:R-:W-:Y:S05]  /*244e0*/  BSYNC B1 ;  /* 0x0000000000017941 */ /* 0x000fea0003800000 */
.L_x_204:
        /* <DEDUP_REMOVED lines=8> */
.L_x_207:
[----:B------:R-:W-:Y:S05]  /*24570*/  BSYNC B1 ;  /* 0x0000000000017941 */ /* 0x000fea0003800000 */
.L_x_206:
        /* <DEDUP_REMOVED lines=8> */
.L_x_209:
[----:B------:R-:W-:Y:S05]  /*24600*/  BSYNC B1 ;  /* 0x0000000000017941 */ /* 0x000fea0003800000 */
.L_x_208:
        /* <DEDUP_REMOVED lines=8> */
.L_x_211:
[----:B------:R-:W-:Y:S05]  /*24690*/  BSYNC B1 ;  /* 0x0000000000017941 */ /* 0x000fea0003800000 */
.L_x_210:
        /* <DEDUP_REMOVED lines=8> */
.L_x_213:
[----:B------:R-:W-:Y:S05]  /*24720*/  BSYNC B1 ;  /* 0x0000000000017941 */ /* 0x000fea0003800000 */
.L_x_212:
        /* <DEDUP_REMOVED lines=8> */
.L_x_215:
[----:B------:R-:W-:Y:S05]  /*247b0*/  BSYNC B1 ;  /* 0x0000000000017941 */ /* 0x000fea0003800000 */
.L_x_214:
        /* <DEDUP_REMOVED lines=8> */
.L_x_217:
[----:B------:R-:W-:Y:S05]  /*24840*/  BSYNC B1 ;  /* 0x0000000000017941 */ /* 0x000fea0003800000 */
.L_x_216:
        /* <DEDUP_REMOVED lines=8> */
.L_x_219:
[----:B------:R-:W-:Y:S05]  /*248d0*/  BSYNC B1 ;  /* 0x0000000000017941 */ /* 0x000fea0003800000 */
.L_x_218:
        /* <DEDUP_REMOVED lines=8> */
.L_x_221:
[----:B------:R-:W-:Y:S05]  /*24960*/  BSYNC B1 ;  /* 0x0000000000017941 */ /* 0x000fea0003800000 */
.L_x_220:
        /* <DEDUP_REMOVED lines=8> */
.L_x_223:
[----:B------:R-:W-:Y:S05]  /*249f0*/  BSYNC B1 ;  /* 0x0000000000017941 */ /* 0x000fea0003800000 */
.L_x_222:
        /* <DEDUP_REMOVED lines=8> */
.L_x_225:
[----:B------:R-:W-:Y:S05]  /*24a80*/  BSYNC B1 ;  /* 0x0000000000017941 */ /* 0x000fea0003800000 */
.L_x_224:
        /* <DEDUP_REMOVED lines=8> */
.L_x_227:
[----:B------:R-:W-:Y:S05]  /*24b10*/  BSYNC B1 ;  /* 0x0000000000017941 */ /* 0x000fea0003800000 */
.L_x_226:
        /* <DEDUP_REMOVED lines=8> */
.L_x_229:
[----:B------:R-:W-:Y:S05]  /*24ba0*/  BSYNC B1 ;  /* 0x0000000000017941 */ /* 0x000fea0003800000 */
.L_x_228:
        /* <DEDUP_REMOVED lines=8> */
.L_x_231:
[----:B------:R-:W-:Y:S05]  /*24c30*/  BSYNC B1 ;  /* 0x0000000000017941 */ /* 0x000fea0003800000 */
.L_x_230:
        /* <DEDUP_REMOVED lines=8> */
.L_x_233:
[----:B------:R-:W-:Y:S05]  /*24cc0*/  BSYNC B1 ;  /* 0x0000000000017941 */ /* 0x000fea0003800000 */
.L_x_232:
        /* <DEDUP_REMOVED lines=8> */
.L_x_235:
[----:B------:R-:W-:Y:S05]  /*24d50*/  BSYNC B1 ;  /* 0x0000000000017941 */ /* 0x000fea0003800000 */
.L_x_234:
        /* <DEDUP_REMOVED lines=8> */
.L_x_237:
[----:B------:R-:W-:Y:S05]  /*24de0*/  BSYNC B1 ;  /* 0x0000000000017941 */ /* 0x000fea0003800000 */
.L_x_236:
        /* <DEDUP_REMOVED lines=8> */
.L_x_239:
[----:B------:R-:W-:Y:S05]  /*24e70*/  BSYNC B1 ;  /* 0x0000000000017941 */ /* 0x000fea0003800000 */
.L_x_238:
        /* <DEDUP_REMOVED lines=8> */
.L_x_241:
[----:B------:R-:W-:Y:S05]  /*24f00*/  BSYNC B1 ;  /* 0x0000000000017941 */ /* 0x000fea0003800000 */
.L_x_240:
        /* <DEDUP_REMOVED lines=8> */
.L_x_243:
[----:B------:R-:W-:Y:S05]  /*24f90*/  BSYNC B1 ;  /* 0x0000000000017941 */ /* 0x000fea0003800000 */
.L_x_242:
        /* <DEDUP_REMOVED lines=8> */
.L_x_245:
[----:B------:R-:W-:Y:S05]  /*25020*/  BSYNC B1 ;  /* 0x0000000000017941 */ /* 0x000fea0003800000 */
.L_x_244:
        /* <DEDUP_REMOVED lines=8> */
.L_x_247:
[----:B------:R-:W-:Y:S05]  /*250b0*/  BSYNC B1 ;  /* 0x0000000000017941 */ /* 0x000fea0003800000 */
.L_x_246:
        /* <DEDUP_REMOVED lines=8> */
.L_x_249:
[----:B------:R-:W-:Y:S05]  /*25140*/  BSYNC B1 ;  /* 0x0000000000017941 */ /* 0x000fea0003800000 */
.L_x_248:
        /* <DEDUP_REMOVED lines=8> */
.L_x_251:
[----:B------:R-:W-:Y:S05]  /*251d0*/  BSYNC B1 ;  /* 0x0000000000017941 */ /* 0x000fea0003800000 */
.L_x_250:
        /* <DEDUP_REMOVED lines=8> */
.L_x_253:
[----:B------:R-:W-:Y:S05]  /*25260*/  BSYNC B1 ;  /* 0x0000000000017941 */ /* 0x000fea0003800000 */
.L_x_252:
        /* <DEDUP_REMOVED lines=8> */
.L_x_255:
[----:B------:R-:W-:Y:S05]  /*252f0*/  BSYNC B1 ;  /* 0x0000000000017941 */ /* 0x000fea0003800000 */
.L_x_254:
        /* <DEDUP_REMOVED lines=8> */
.L_x_257:
[----:B------:R-:W-:Y:S05]  /*25380*/  BSYNC B1 ;  /* 0x0000000000017941 */ /* 0x000fea0003800000 */
.L_x_256:
        /* <DEDUP_REMOVED lines=8> */
.L_x_259:
[----:B------:R-:W-:Y:S05]  /*25410*/  BSYNC B1 ;  /* 0x0000000000017941 */ /* 0x000fea0003800000 */
.L_x_258:
        /* <DEDUP_REMOVED lines=8> */
.L_x_261:
[----:B------:R-:W-:Y:S05]  /*254a0*/  BSYNC B1 ;  /* 0x0000000000017941 */ /* 0x000fea0003800000 */
.L_x_260:
        /* <DEDUP_REMOVED lines=8> */
.L_x_263:
[----:B------:R-:W-:Y:S05]  /*25530*/  BSYNC B1 ;  /* 0x0000000000017941 */ /* 0x000fea0003800000 */
.L_x_262:
        /* <DEDUP_REMOVED lines=8> */
.L_x_265:
[----:B------:R-:W-:Y:S05]  /*255c0*/  BSYNC B1 ;  /* 0x0000000000017941 */ /* 0x000fea0003800000 */
.L_x_264:
        /* <DEDUP_REMOVED lines=8> */
.L_x_267:
[----:B------:R-:W-:Y:S05]  /*25650*/  BSYNC B1 ;  /* 0x0000000000017941 */ /* 0x000fea0003800000 */
.L_x_266:
        /* <DEDUP_REMOVED lines=8> */
.L_x_269:
[----:B------:R-:W-:Y:S05]  /*256e0*/  BSYNC B1 ;  /* 0x0000000000017941 */ /* 0x000fea0003800000 */
.L_x_268:
        /* <DEDUP_REMOVED lines=8> */
.L_x_271:
[----:B------:R-:W-:Y:S05]  /*25770*/  BSYNC B1 ;  /* 0x0000000000017941 */ /* 0x000fea0003800000 */
.L_x_270:
        /* <DEDUP_REMOVED lines=8> */
.L_x_273:
[----:B------:R-:W-:Y:S05]  /*25800*/  BSYNC B1 ;  /* 0x0000000000017941 */ /* 0x000fea0003800000 */
.L_x_272:
        /* <DEDUP_REMOVED lines=8> */
.L_x_275:
[----:B------:R-:W-:Y:S05]  /*25890*/  BSYNC B1 ;  /* 0x0000000000017941 */ /* 0x000fea0003800000 */
.L_x_274:
[----:B------:R-:W3:Y:S01]  /*258a0*/  LDL.LU R162, [R1+0x1f0] ;  /* 0x0001f00001a27983 */ /* 0x000ee20000300800 */
[----:B-1---5:R-:W-:Y:S01]  /*258b0*/  FMUL R159, R23, R16 ;  /* 0x00000010179f7220 */ /* 0x022fe20000400000 */
[----:B------:R-:W-:Y:S01]  /*258c0*/  ISETP.GT.AND P3, PT, R0, 0xf9, P3 ;  /* 0x000000f90000780c */ /* 0x000fe20001f64270 */
[----:B------:R-:W-:Y:S01]  /*258d0*/  BSSY B1, `(.L_x_276) ;  /* 0x0000006000017945 */ /* 0x000fe20003800000 */
[----:B------:R-:W-:Y:S01]  /*258e0*/  IADD3 R161, P0, R3, 0x80, RZ ;  /* 0x0000008003a17810 */ /* 0x000fe20007f1e0ff */
[----:B---3--:R-:W-:-:S05]  /*258f0*/  FFMA R159, R162, R2, R159 ;  /* 0x00000002a29f7223 */ /* 0x008fca000000009f */
[----:B------:R1:W-:Y:S05]  /*25900*/  @P4 STG.E desc[UR44][R4.64+0x3e0], R159 ;  /* 0x0003e09f04004986 */ /* 0x0003ea000c10192c */
[----:B------:R-:W-:Y:S05]  /*25910*/  @!P3 BRA `(.L_x_277) ;  /* 0x000000000004b947 */ /* 0x000fea0003800000 */
[----:B------:R3:W5:Y:S02]  /*25920*/  LDG.E.LTC128B R23, desc[UR44][R10.64+0x3e4] ;  /* 0x0003e42c0a177981 */ /* 0x000764000c1e1920 */
.L_x_277:
[----:B------:R-:W-:Y:S05]  /*25930*/  BSYNC B1 ;  /* 0x0000000000017941 */ /* 0x000fea0003800000 */
.L_x_276:
[----:B0-234-:R-:W2:Y:S01]  /*25940*/  LDL.LU R10, [R1+0x1f4] ;  /* 0x0001f400010a7983 */ /* 0x01dea20000300800 */
[----:B-----5:R-:W-:Y:S01]  /*25950*/  FMUL R3, R23, R16 ;  /* 0x0000001017037220 */ /* 0x020fe20000400000 */
[----:B------:R-:W-:Y:S01]  /*25960*/  ISETP.GT.AND P2, PT, R0, 0xf8, P1 ;  /* 0x000000f80000780c */ /* 0x000fe20000f44270 */
[----:B------:R-:W-:Y:S01]  /*25970*/  BSSY B1, `(.L_x_278) ;  /* 0x0000007000017945 */ /* 0x000fe20003800000 */
[----:B------:R-:W-:Y:S01]  /*25980*/  IADD3.X R11, RZ, UR7, RZ, P0, !PT ;  /* 0x00000007ff0b7c10 */ /* 0x000fe200087fe4ff */
[----:B--2---:R-:W-:-:S04]  /*25990*/  FFMA R3, R10, R2, R3 ;  /* 0x000000020a037223 */ /* 0x004fc80000000003 */
[----:B------:R-:W-:Y:S01]  /*259a0*/  IMAD R10, R11, R14, RZ ;  /* 0x0000000e0b0a7224 */ /* 0x000fe200078e02ff */
[----:B------:R0:W-:Y:S05]  /*259b0*/  @P3 STG.E desc[UR44][R4.64+0x3e4], R3 ;  /* 0x0003e40304003986 */ /* 0x0001ea000c10192c */
[----:B------:R-:W-:Y:S05]  /*259c0*/  @!P2 BRA `(.L_x_279) ;  /* 0x000000000004a947 */ /* 0x000fea0003800000 */
[----:B------:R2:W5:Y:S02]  /*259d0*/  LDG.E.LTC128B R23, desc[UR44][R8.64+0x3e0] ;  /* 0x0003e02c08177981 */ /* 0x000564000c1e1920 */
.L_x_279:
[----:B------:R-:W-:Y:S05]  /*259e0*/  BSYNC B1 ;  /* 0x0000000000017941 */ /* 0x000fea0003800000 */
.L_x_278:
[----:B------:R-:W3:Y:S01]  /*259f0*/  LDL.LU R11, [R1+0x1f8] ;  /* 0x0001f800010b7983 */ /* 0x000ee20000300800 */
[----:B0----5:R-:W-:Y:S01]  /*25a00*/  FMUL R3, R23, R16 ;  /* 0x0000001017037220 */ /* 0x021fe20000400000 */
[C---:B------:R-:W-:Y:S01]  /*25a10*/  ISETP.GT.AND P1, PT, R0.reuse, 0xf9, P1 ;  /* 0x000000f90000780c */ /* 0x040fe20000f24270 */
[----:B------:R-:W-:Y:S01]  /*25a20*/  IMAD R163, R161, R15, R10 ;  /* 0x0000000fa1a37224 */ /* 0x000fe200078e020a */
[----:B------:R-:W-:Y:S01]  /*25a30*/  ISETP.GT.AND P0, PT, R17, 0x80, PT ;  /* 0x000000801100780c */ /* 0x000fe20003f04270 */
[----:B------:R-:W-:Y:S03]  /*25a40*/  BSSY B1, `(.L_x_280) ;  /* 0x0000008000017945 */ /* 0x000fe60003800000 */
[----:B------:R-:W-:Y:S01]  /*25a50*/  ISETP.GT.AND P3, PT, R0, RZ, P0 ;  /* 0x000000ff0000720c */ /* 0x000fe20000764270 */
[----:B---3--:R-:W-:Y:S01]  /*25a60*/  FFMA R3, R11, R2, R3 ;  /* 0x000000020b037223 */ /* 0x008fe20000000003 */
[----:B------:R-:W-:-:S04]  /*25a70*/  IMAD.WIDE.U32 R10, R161, R14, R20 ;  /* 0x0000000ea10a7225 */ /* 0x000fc800078e0014 */
[----:B------:R0:W-:Y:S01]  /*25a80*/  @P2 STG.E desc[UR44][R6.64+0x3e0], R3 ;  /* 0x0003e00306002986 */ /* 0x0001e2000c10192c */
[----:B------:R-:W-:Y:S01]  /*25a90*/  IMAD.IADD R15, R11, 0x1, R163 ;  /* 0x000000010b0f7824 */ /* 0x000fe200078e02a3 */
[----:B------:R-:W-:Y:S06]  /*25aa0*/  @!P1 BRA `(.L_x_281) ;  /* 0x0000000000049947 */ /* 0x000fec0003800000 */
[----:B------:R3:W5:Y:S02]  /*25ab0*/  LDG.E.LTC128B R23, desc[UR44][R8.64+0x3e4] ;  /* 0x0003e42c08177981 */ /* 0x000764000c1e1920 */
.L_x_281:
[----:B------:R-:W-:Y:S05]  /*25ac0*/  BSYNC B1 ;  /* 0x0000000000017941 */ /* 0x000fea0003800000 */
.L_x_280:
[----:B-1----:R-:W4:Y:S01]  /*25ad0*/  LDL.LU R159, [R1+0x1fc] ;  /* 0x0001fc00019f7983 */ /* 0x002f220000300800 */
[----:B0----5:R-:W-:Y:S01]  /*25ae0*/  FMUL R3, R23, R16 ;  /* 0x0000001017037220 */ /* 0x021fe20000400000 */
[----:B--23--:R-:W-:-:S04]  /*25af0*/  LEA R8, P2, R10, R12, 0x2 ;  /* 0x0000000c0a087211 */ /* 0x00cfc800078410ff */
[----:B------:R-:W-:Y:S01]  /*25b00*/  LEA.HI.X R9, R10, R13, R15, 0x2, P2 ;  /* 0x0000000d0a097211 */ /* 0x000fe200010f140f */
[----:B----4-:R-:W-:Y:S01]  /*25b10*/  FFMA R3, R159, R2, R3 ;  /* 0x000000029f037223 */ /* 0x010fe20000000003 */
[----:B------:R-:W-:-:S04]  /*25b20*/  MOV R159, R23 ;  /* 0x00000017009f7202 */ /* 0x000fc80000000f00 */
[----:B------:R0:W-:Y:S04]  /*25b30*/  @P1 STG.E desc[UR44][R6.64+0x3e4], R3 ;  /* 0x0003e40306001986 */ /* 0x0001e8000c10192c */
[----:B------:R1:W2:Y:S01]  /*25b40*/  @P3 LDG.E.LTC128B R159, desc[UR44][R8.64] ;  /* 0x0000002c089f3981 */ /* 0x0002a2000c1e1920 */
[CC--:B------:R-:W-:Y:S01]  /*25b50*/  IMAD.WIDE.U32 R10, R161.reuse, R14.reuse, R18 ;  /* 0x0000000ea10a7225 */ /* 0x0c0fe200078e0012 */
[----:B------:R-:W-:Y:S01]  /*25b60*/  ISETP.GT.AND P2, PT, R0, 0x1, P0 ;  /* 0x000000010000780c */ /* 0x000fe20000744270 */
[----:B------:R-:W-:Y:S02]  /*25b70*/  BSSY B1, `(.L_x_282) ;  /* 0x0000016000017945 */ /* 0x000fe40003800000 */
[----:B------:R-:W-:Y:S01]  /*25b80*/  IMAD.WIDE.U32 R14, R161, R14, R154 ;  /* 0x0000000ea10e7225 */ /* 0x000fe200078e009a */
[----:B------:R-:W-:-:S02]  /*25b90*/  MOV R155, UR8 ;  /* 0x00000008009b7c02 */ /* 0x000fc40008000f00 */
[----:B------:R-:W-:Y:S01]  /*25ba0*/  MOV R154, UR9 ;  /* 0x00000009009a7c02 */ /* 0x000fe20008000f00 */
[----:B------:R-:W-:Y:S01]  /*25bb0*/  IMAD.U32 R161, RZ, RZ, UR8 ;  /* 0x00000008ffa17e24 */ /* 0x000fe2000f8e00ff */
[----:B------:R-:W-:Y:S01]  /*25bc0*/  IADD3 R15, R163, R15, RZ ;  /* 0x0000000fa30f7210 */ /* 0x000fe20007ffe0ff */
[----:B------:R-:W-:Y:S02]  /*25bd0*/  IMAD.SHL.U32 R155, R155, 0x200, RZ ;  /* 0x000002009b9b7824 */ /* 0x000fe400078e00ff */
[----:B------:R-:W-:Y:S01]  /*25be0*/  IMAD.IADD R11, R163, 0x1, R11 ;  /* 0x00000001a30b7824 */ /* 0x000fe200078e020b */
[----:B------:R-:W-:Y:S02]  /*25bf0*/  SHF.L.U64.HI R161, R161, 0x9, R154 ;  /* 0x00000009a1a17819 */ /* 0x000fe4000001029a */
[----:B-1----:R-:W-:Y:S01]  /*25c00*/  IADD3 R8, P1, R155, R4, RZ ;  /* 0x000000049b087210 */ /* 0x002fe20007f3e0ff */
[----:B------:R-:W-:Y:S01]  /*25c10*/  IMAD.WIDE.U32 R10, R22, UR42, R10 ;  /* 0x0000002a160a7c25 */ /* 0x000fe2000f8e000a */
[----:B------:R-:W-:-:S02]  /*25c20*/  IADD3 R154, P4, R152, R14, RZ ;  /* 0x0000000e989a7210 */ /* 0x000fc40007f9e0ff */
[----:B------:R-:W-:Y:S01]  /*25c30*/  IADD3 R152, P6, R18, R14, RZ ;  /* 0x0000000e12987210 */ /* 0x000fe20007fde0ff */
[----:B------:R-:W-:Y:S01]  /*25c40*/  IMAD.X R9, R161, 0x1, R5, P1 ;  /* 0x00000001a1097824 */ /* 0x000fe200008e0605 */
[----:B0-----:R-:W-:Y:S02]  /*25c50*/  IADD3 R7, R157, R11, RZ ;  /* 0x0000000b9d077210 */ /* 0x001fe40007ffe0ff */
[----:B------:R-:W-:-:S04]  /*25c60*/  LEA R6, P5, R10, R12, 0x2 ;  /* 0x0000000c0a067211 */ /* 0x000fc800078a10ff */
[----:B------:R-:W-:Y:S01]  /*25c70*/  LEA.HI.X R7, R10, R13, R7, 0x2, P5 ;  /* 0x0000000d0a077211 */ /* 0x000fe200028f1407 */
[----:B--2---:R-:W-:-:S04]  /*25c80*/  FMUL R3, R159, R16 ;  /* 0x000000109f037220 */ /* 0x004fc80000400000 */
[----:B------:R-:W-:-:S05]  /*25c90*/  FFMA R3, R24, R2, R3 ;  /* 0x0000000218037223 */ /* 0x000fca0000000003 */
[----:B------:R0:W-:Y:S01]  /*25ca0*/  @P3 STG.E desc[UR44][R8.64], R3 ;  /* 0x0000000308003986 */ /* 0x0001e2000c10192c */
[----:B------:R-:W-:Y:S05]  /*25cb0*/  @!P2 BRA `(.L_x_283) ;  /* 0x000000000004a947 */ /* 0x000fea0003800000 */
[----:B------:R1:W5:Y:S02]  /*25cc0*/  LDG.E.LTC128B R159, desc[UR44][R6.64+0x4] ;  /* 0x0000042c069f7981 */ /* 0x000364000c1e1920 */
.L_x_283:
[----:B------:R-:W-:Y:S05]  /*25cd0*/  BSYNC B1 ;  /* 0x0000000000017941 */ /* 0x000fea0003800000 */
.L_x_282:
[----:B-----5:R-:W-:Y:S01]  /*25ce0*/  FMUL R10, R159, R16 ;  /* 0x000000109f0a7220 */ /* 0x020fe20000400000 */
[----:B------:R-:W-:Y:S01]  /*25cf0*/  ISETP.GT.AND P1, PT, R17, 0x88, PT ;  /* 0x000000881100780c */ /* 0x000fe20003f24270 */
[----:B------:R-:W-:Y:S01]  /*25d00*/  IMAD.X R20, R15, 0x1, R21, P4 ;  /* 0x000000010f147824 */ /* 0x000fe200020e0615 */
[----:B------:R-:W-:Y:S01]  /*25d10*/  IADD3.X R153, R19, R15, RZ, P6, !PT ;  /* 0x0000000f13997210 */ /* 0x000fe200037fe4ff */
[----:B------:R-:W-:Y:S01]  /*25d20*/  FFMA R25, R25, R2, R10 ;  /* 0x0000000219197223 */ /* 0x000fe2000000000a */
[----:B------:R-:W-:Y:S01]  /*25d30*/  ISETP.GT.AND P4, PT, R0, RZ, P1 ;  /* 0x000000ff0000720c */ /* 0x000fe20000f84270 */
[----:B------:R-:W-:Y:S01]  /*25d40*/  BSSY B1, `(.L_x_284) ;  /* 0x0000009000017945 */ /* 0x000fe20003800000 */
[----:B------:R-:W-:Y:S01]  /*25d50*/  LEA R10, P5, R154, R12, 0x2 ;  /* 0x0000000c9a0a7211 */ /* 0x000fe200078a10ff */
[----:B------:R-:W-:Y:S01]  /*25d60*/  IMAD.WIDE.U32 R22, R22, UR42, R152 ;  /* 0x0000002a16167c25 */ /* 0x000fe2000f8e0098 */
[----:B------:R2:W-:Y:S01]  /*25d70*/  @P2 STG.E desc[UR44][R8.64+0x4], R25 ;  /* 0x0000041908002986 */ /* 0x0005e2000c10192c */
[----:B------:R-:W-:-:S02]  /*25d80*/  IADD3 R14, P3, R8, R158, RZ ;  /* 0x0000009e080e7210 */ /* 0x000fc40007f7e0ff */
[----:B------:R-:W-:Y:S01]  /*25d90*/  LEA.HI.X R11, R154, R13, R20, 0x2, P5 ;  /* 0x0000000d9a0b7211 */ /* 0x000fe200028f1414 */
[----:B------:R-:W-:-:S05]  /*25da0*/  IMAD.IADD R157, R157, 0x1, R23 ;  /* 0x000000019d9d7824 */ /* 0x000fca00078e0217 */
[----:B------:R-:W-:Y:S05]  /*25db0*/  @!P4 BRA `(.L_x_285) ;  /* 0x000000000004c947 */ /* 0x000fea0003800000 */
[----:B------:R3:W5:Y:S02]  /*25dc0*/  LDG.E.LTC128B R159, desc[UR44][R10.64] ;  /* 0x0000002c0a9f7981 */ /* 0x000764000c1e1920 */
.L_x_285:
[----:B------:R-:W-:Y:S05]  /*25dd0*/  BSYNC B1 ;  /* 0x0000000000017941 */ /* 0x000fea0003800000 */
.L_x_284:
[----:B0----5:R-:W-:Y:S01]  /*25de0*/  FMUL R3, R159, R16 ;  /* 0x000000109f037220 */ /* 0x021fe20000400000 */
[----:B------:R-:W-:Y:S01]  /*25df0*/  IADD3.X R15, R9, R156, RZ, P3, !PT ;  /* 0x0000009c090f7210 */ /* 0x000fe20001ffe4ff */
[----:B------:R-:W-:Y:S01]  /*25e00*/  BSSY B1, `(.L_x_286) ;  /* 0x0000008000017945 */ /* 0x000fe20003800000 */
[----:B------:R-:W-:Y:S01]  /*25e10*/  ISETP.GT.AND P5, PT, R0, 0x1, P1 ;  /* 0x000000010000780c */ /* 0x000fe20000fa4270 */
[----:B------:R-:W-:Y:S01]  /*25e20*/  FFMA R3, R26, R2, R3 ;  /* 0x000000021a037223 */ /* 0x000fe20000000003 */
[----:B------:R-:W-:-:S04]  /*25e30*/  LEA R12, P2, R22, R12, 0x2 ;  /* 0x0000000c160c7211 */ /* 0x000fc800078410ff */
[----:B------:R0:W-:Y:S01]  /*25e40*/  @P4 STG.E desc[UR44][R14.64], R3 ;  /* 0x000000030e004986 */ /* 0x0001e2000c10192c */
[----:B------:R-:W-:-:S06]  /*25e50*/  LEA.HI.X R13, R22, R13, R157, 0x2, P2 ;  /* 0x0000000d160d7211 */ /* 0x000fcc00010f149d */
[----:B------:R-:W-:Y:S05]  /*25e60*/  @!P5 BRA `(.L_x_287) ;  /* 0x000000000004d947 */ /* 0x000fea0003800000 */
[----:B------:R4:W5:Y:S02]  /*25e70*/  LDG.E.LTC128B R159, desc[UR44][R12.64+0x4] ;  /* 0x0000042c0c9f7981 */ /* 0x000964000c1e1920 */
.L_x_287:
[----:B------:R-:W-:Y:S05]  /*25e80*/  BSYNC B1 ;  /* 0x0000000000017941 */ /* 0x000fea0003800000 */
.L_x_286:
[----:B---3-5:R-:W-:Y:S01]  /*25e90*/  FMUL R10, R159, R16 ;  /* 0x000000109f0a7220 */ /* 0x028fe20000400000 */
[----:B------:R-:W-:Y:S01]  /*25ea0*/  ISETP.GT.AND P2, PT, R0, 0x8, P0 ;  /* 0x000000080000780c */ /* 0x000fe20000744270 */
[----:B------:R-:W-:Y:S02]  /*25eb0*/  BSSY B1, `(.L_x_288) ;  /* 0x0000005000017945 */ /* 0x000fe40003800000 */
[----:B------:R-:W-:-:S05]  /*25ec0*/  FFMA R27, R27, R2, R10 ;  /* 0x000000021b1b7223 */ /* 0x000fca000000000a */
[----:B------:R3:W-:Y:S05]  /*25ed0*/  @P5 STG.E desc[UR44][R14.64+0x4], R27 ;  /* 0x0000041b0e005986 */ /* 0x0007ea000c10192c */
[----:B------:R-:W-:Y:S05]  /*25ee0*/  @!P2 BRA `(.L_x_289) ;  /* 0x000000000004a947 */ /* 0x000fea0003800000 */
[----:B------:R0:W5:Y:S02]  /*25ef0*/  LDG.E.LTC128B R159, desc[UR44][R6.64+0x20] ;  /* 0x0000202c069f7981 */ /* 0x000164000c1e1920 */
.L_x_289:
[----:B------:R-:W-:Y:S05]  /*25f00*/  BSYNC B1 ;  /* 0x0000000000017941 */ /* 0x000fea0003800000 */
.L_x_288:
[----:B0----5:R-:W-:Y:S01]  /*25f10*/  FMUL R3, R159, R16 ;  /* 0x000000109f037220 */ /* 0x021fe20000400000 */
[----:B------:R-:W-:Y:S01]  /*25f20*/  ISETP.GT.AND P4, PT, R0, 0x9, P0 ;  /* 0x000000090000780c */ /* 0x000fe20000784270 */
[----:B------:R-:W-:Y:S02]  /*25f30*/  BSSY B1, `(.L_x_290) ;  /* 0x0000005000017945 */ /* 0x000fe40003800000 */
[----:B------:R-:W-:-:S05]  /*25f40*/  FFMA R3, R28, R2, R3 ;  /* 0x000000021c037223 */ /* 0x000fca0000000003 */
[----:B------:R0:W-:Y:S05]  /*25f50*/  @P2 STG.E desc[UR44][R8.64+0x20], R3 ;  /* 0x0000200308002986 */ /* 0x0001ea000c10192c */
[----:B------:R-:W-:Y:S05]  /*25f60*/  @!P4 BRA `(.L_x_291) ;  /* 0x000000000004c947 */ /* 0x000fea0003800000 */
[----:B------:R0:W5:Y:S02]  /*25f70*/  LDG.E.LTC128B R159, desc[UR44][R6.64+0x24] ;  /* 0x0000242c069f7981 */ /* 0x000164000c1e1920 */
.L_x_291:
[----:B------:R-:W-:Y:S05]  /*25f80*/  BSYNC B1 ;  /* 0x0000000000017941 */ /* 0x000fea0003800000 */
.L_x_290:
[----:B---3-5:R-:W-:Y:S01]  /*25f90*/  FMUL R14, R159, R16 ;  /* 0x000000109f0e7220 */ /* 0x028fe20000400000 */
[----:B------:R-:W-:Y:S01]  /*25fa0*/  ISETP.GT.AND P2, PT, R0, 0x8, P1 ;  /* 0x000000080000780c */ /* 0x000fe20000f44270 */
[----:B------:R-:W-:Y:S01]  /*25fb0*/  BSSY B1, `(.L_x_292) ;  /* 0x0000006000017945 */ /* 0x000fe20003800000 */
[----:B------:R-:W-:Y:S01]  /*25fc0*/  IADD3 R10, P3, R158, R8, RZ ;  /* 0x000000089e0a7210 */ /* 0x000fe20007f7e0ff */
[----:B------:R-:W-:-:S05]  /*25fd0*/  FFMA R29, R29, R2, R14 ;  /* 0x000000021d1d7223 */ /* 0x000fca000000000e */
[----:B------:R3:W-:Y:S05]  /*25fe0*/  @P4 STG.E desc[UR44][R8.64+0x24], R29 ;  /* 0x0000241d08004986 */ /* 0x0007ea000c10192c */
[----:B------:R-:W-:Y:S05]  /*25ff0*/  @!P2 BRA `(.L_x_293) ;  /* 0x000000000004a947 */ /* 0x000fea0003800000 */
[----:B------:R0:W5:Y:S02]  /*26000*/  LDG.E.LTC128B R159, desc[UR44][R12.64+0x20] ;  /* 0x0000202c0c9f7981 */ /* 0x000164000c1e1920 */
.L_x_293:
[----:B------:R-:W-:Y:S05]  /*26010*/  BSYNC B1 ;  /* 0x0000000000017941 */ /* 0x000fea0003800000 */
.L_x_292:
[----:B0----5:R-:W-:Y:S01]  /*26020*/  FMUL R3, R159, R16 ;  /* 0x000000109f037220 */ /* 0x021fe20000400000 */
[----:B------:R-:W-:Y:S01]  /*26030*/  IMAD.X R11, R156, 0x1, R9, P3 ;  /* 0x000000019c0b7824 */ /* 0x000fe200018e0609 */
[----:B------:R-:W-:Y:S01]  /*26040*/  ISETP.GT.AND P4, PT, R0, 0x9, P1 ;  /* 0x000000090000780c */ /* 0x000fe20000f84270 */
[----:B------:R-:W-:Y:S01]  /*26050*/  BSSY B1, `(.L_x_294) ;  /* 0x0000007000017945 */ /* 0x000fe20003800000 */
[----:B------:R-:W-:Y:S01]  /*26060*/  FFMA R15, R30, R2, R3 ;  /* 0x000000021e0f7223 */ /* 0x000fe20000000003 */
[----:B------:R-:W-:Y:S02]  /*26070*/  IADD3 R158, P6, P5, R158, R4, R155 ;  /* 0x000000049e9e7210 */ /* 0x000fe40007dde09b */
[----:B------:R-:W-:Y:S02]  /*26080*/  MOV R3, R159 ;  /* 0x0000009f00037202 */ /* 0x000fe40000000f00 */
[----:B------:R0:W-:Y:S06]  /*26090*/  @P2 STG.E desc[UR44][R10.64+0x20], R15 ;  /* 0x0000200f0a002986 */ /* 0x0001ec000c10192c */
[----:B------:R-:W-:Y:S05]  /*260a0*/  @!P4 BRA `(.L_x_295) ;  /* 0x000000000004c947 */ /* 0x000fea0003800000 */
[----:B------:R0:W5:Y:S02]  /*260b0*/  LDG.E.LTC128B R3, desc[UR44][R12.64+0x24] ;  /* 0x0000242c0c037981 */ /* 0x000164000c1e1920 */
.L_x_295:
[----:B------:R-:W-:Y:S05]  /*260c0*/  BSYNC B1 ;  /* 0x0000000000017941 */ /* 0x000fea0003800000 */
.L_x_294:
[----:B-----5:R-:W-:Y:S01]  /*260d0*/  FMUL R4, R3, R16 ;  /* 0x0000001003047220 */ /* 0x020fe20000400000 */
[----:B------:R-:W-:Y:S01]  /*260e0*/  IADD3.X R159, R156, R5, R161, P6, P5 ;  /* 0x000000059c9f7210 */ /* 0x000fe200037ea4a1 */
[----:B------:R-:W-:Y:S01]  /*260f0*/  BSSY B1, `(.L_x_296) ;  /* 0x0000006000017945 */ /* 0x000fe20003800000 */
[----:B------:R-:W-:Y:S01]  /*26100*/  ISETP.GT.AND P2, PT, R0, 0x10, P0 ;  /* 0x000000100000780c */ /* 0x000fe20000744270 */
[----:B------:R-:W-:-:S05]  /*26110*/  FFMA R31, R31, R2, R4 ;  /* 0x000000021f1f7223 */ /* 0x000fca0000000004 */
[----:B------:R0:W-:Y:S07]  /*26120*/  @P4 STG.E desc[UR44][R158.64+0x24], R31 ;  /* 0x0000241f9e004986 */ /* 0x0001ee000c10192c */
[----:B------:R-:W-:Y:S05]  /*26130*/  @!P2 BRA `(.L_x_297) ;  /* 0x000000000004a947 */ /* 0x000fea0003800000 */
[----:B------:R0:W5:Y:S02]  /*26140*/  LDG.E.LTC128B R3, desc[UR44][R6.64+0x40] ;  /* 0x0000402c06037981 */ /* 0x000164000c1e1920 */
.L_x_297:
[----:B------:R-:W-:Y:S05]  /*26150*/  BSYNC B1 ;  /* 0x0000000000017941 */ /* 0x000fea0003800000 */
.L_x_296:
[----:B-----5:R-:W-:Y:S01]  /*26160*/  FMUL R5, R3, R16 ;  /* 0x0000001003057220 */ /* 0x020fe20000400000 */
[----:B------:R-:W-:Y:S01]  /*26170*/  ISETP.GT.AND P3, PT, R0, 0x11, P0 ;  /* 0x000000110000780c */ /* 0x000fe20000764270 */
[----:B------:R-:W-:Y:S02]  /*26180*/  BSSY B1, `(.L_x_298) ;  /* 0x0000005000017945 */ /* 0x000fe40003800000 */
[----:B------:R-:W-:-:S05]  /*26190*/  FFMA R5, R32, R2, R5 ;  /* 0x0000000220057223 */ /* 0x000fca0000000005 */
[----:B------:R0:W-:Y:S05]  /*261a0*/  @P2 STG.E desc[UR44][R8.64+0x40], R5 ;  /* 0x0000400508002986 */ /* 0x0001ea000c10192c */
[----:B------:R-:W-:Y:S05]  /*261b0*/  @!P3 BRA `(.L_x_299) ;  /* 0x000000000004b947 */ /* 0x000fea0003800000 */
[----:B------:R0:W5:Y:S02]  /*261c0*/  LDG.E.LTC128B R3, desc[UR44][R6.64+0x44] ;  /* 0x0000442c06037981 */ /* 0x000164000c1e1920 */
.L_x_299:
[----:B------:R-:W-:Y:S05]  /*261d0*/  BSYNC B1 ;  /* 0x0000000000017941 */ /* 0x000fea0003800000 */
.L_x_298:
[----:B-----5:R-:W-:Y:S01]  /*261e0*/  FMUL R4, R3, R16 ;  /* 0x0000001003047220 */ /* 0x020fe20000400000 */
[----:B------:R-:W-:Y:S01]  /*261f0*/  ISETP.GT.AND P2, PT, R0, 0x10, P1 ;  /* 0x000000100000780c */ /* 0x000fe20000f44270 */
[----:B------:R-:W-:Y:S02]  /*26200*/  BSSY B1, `(.L_x_300) ;  /* 0x0000005000017945 */ /* 0x000fe40003800000 */
[----:B------:R-:W-:-:S05]  /*26210*/  FFMA R33, R33, R2, R4 ;  /* 0x0000000221217223 */ /* 0x000fca0000000004 */
[----:B------:R0:W-:Y:S05]  /*26220*/  @P3 STG.E desc[UR44][R8.64+0x44], R33 ;  /* 0x0000442108003986 */ /* 0x0001ea000c10192c */
[----:B------:R-:W-:Y:S05]  /*26230*/  @!P2 BRA `(.L_x_301) ;  /* 0x000000000004a947 */ /* 0x000fea0003800000 */
[----:B------:R0:W5:Y:S02]  /*26240*/  LDG.E.LTC128B R3, desc[UR44][R12.64+0x40] ;  /* 0x0000402c0c037981 */ /* 0x000164000c1e1920 */
.L_x_301:
[----:B------:R-:W-:Y:S05]  /*26250*/  BSYNC B1 ;  /* 0x0000000000017941 */ /* 0x000fea0003800000 */
.L_x_300:
[----:B0----5:R-:W-:Y:S01]  /*26260*/  FMUL R5, R3, R16 ;  /* 0x0000001003057220 */ /* 0x021fe20000400000 */
[----:B------:R-:W-:Y:S01]  /*26270*/  @P2 IMAD.MOV.U32 R4, RZ, RZ, R158 ;  /* 0x000000ffff042224 */ /* 0x000fe200078e009e */
[----:B------:R-:W-:Y:S01]  /*26280*/  ISETP.GT.AND P3, PT, R0, 0x11, P1 ;  /* 0x000000110000780c */ /* 0x000fe20000f64270 */
[----:B------:R-:W-:Y:S01]  /*26290*/  BSSY B1, `(.L_x_302) ;  /* 0x0000006000017945 */ /* 0x000fe20003800000 */
[----:B------:R-:W-:Y:S01]  /*262a0*/  FFMA R11, R34, R2, R5 ;  /* 0x00000002220b7223 */ /* 0x000fe20000000005 */
[----:B------:R-:W-:-:S05]  /*262b0*/  @P2 MOV R5, R159 ;  /* 0x0000009f00052202 */ /* 0x000fca0000000f00 */
[----:B------:R0:W-:Y:S05]  /*262c0*/  @P2 STG.E desc[UR44][R4.64+0x40], R11 ;  /* 0x0000400b04002986 */ /* 0x0001ea000c10192c */
[----:B------:R-:W-:Y:S05]  /*262d0*/  @!P3 BRA `(.L_x_303) ;  /* 0x000000000004b947 */ /* 0x000fea0003800000 */
[----:B------:R0:W5:Y:S02]  /*262e0*/  LDG.E.LTC128B R3, desc[UR44][R12.64+0x44] ;  /* 0x0000442c0c037981 */ /* 0x000164000c1e1920 */
.L_x_303:
[----:B------:R-:W-:Y:S05]  /*262f0*/  BSYNC B1 ;  /* 0x0000000000017941 */ /* 0x000fea0003800000 */
.L_x_302:
[----:B0----5:R-:W-:Y:S01]  /*26300*/  FMUL R4, R3, R16 ;  /* 0x0000001003047220 */ /* 0x021fe20000400000 */
[----:B------:R-:W-:Y:S01]  /*26310*/  @P3 MOV R5, R159 ;  /* 0x0000009f00053202 */ /* 0x000fe20000000f00 */
[----:B------:R-:W-:Y:S01]  /*26320*/  BSSY B1, `(.L_x_304) ;  /* 0x0000007000017945 */ /* 0x000fe20003800000 */
[----:B------:R-:W-:Y:S01]  /*26330*/  ISETP.GT.AND P2, PT, R0, 0x18, P0 ;  /* 0x000000180000780c */ /* 0x000fe20000744270 */
[----:B------:R-:W-:Y:S01]  /*26340*/  FFMA R35, R35, R2, R4 ;  /* 0x0000000223237223 */ /* 0x000fe20000000004 */
[----:B------:R-:W-:-:S05]  /*26350*/  @P3 IMAD.MOV.U32 R4, RZ, RZ, R158 ;  /* 0x000000ffff043224 */ /* 0x000fca00078e009e */
[----:B------:R0:W-:Y:S06]  /*26360*/  @P3 STG.E desc[UR44][R4.64+0x44], R35 ;  /* 0x0000442304003986 */ /* 0x0001ec000c10192c */
[----:B------:R-:W-:Y:S05]  /*26370*/  @!P2 BRA `(.L_x_305) ;  /* 0x000000000004a947 */ /* 0x000fea0003800000 */
[----:B------:R0:W5:Y:S02]  /*26380*/  LDG.E.LTC128B R3, desc[UR44][R6.64+0x60] ;  /* 0x0000602c06037981 */ /* 0x000164000c1e1920 */
.L_x_305:
[----:B------:R-:W-:Y:S05]  /*26390*/  BSYNC B1 ;  /* 0x0000000000017941 */ /* 0x000fea0003800000 */
.L_x_304:
[----:B0----5:R-:W-:Y:S01]  /*263a0*/  FMUL R5, R3, R16 ;  /* 0x0000001003057220 */ /* 0x021fe20000400000 */
[----:B------:R-:W-:Y:S01]  /*263b0*/  ISETP.GT.AND P3, PT, R0, 0x19, P0 ;  /* 0x000000190000780c */ /* 0x000fe20000764270 */
[----:B------:R-:W-:Y:S02]  /*263c0*/  BSSY B1, `(.L_x_306) ;  /* 0x0000005000017945 */ /* 0x000fe40003800000 */
[----:B------:R-:W-:-:S05]  /*263d0*/  FFMA R5, R36, R2, R5 ;  /* 0x0000000224057223 */ /* 0x000fca0000000005 */
[----:B------:R0:W-:Y:S05]  /*263e0*/  @P2 STG.E desc[UR44][R8.64+0x60], R5 ;  /* 0x0000600508002986 */ /* 0x0001ea000c10192c */
[----:B------:R-:W-:Y:S05]  /*263f0*/  @!P3 BRA `(.L_x_307) ;  /* 0x000000000004b947 */ /* 0x000fea0003800000 */
[----:B------:R0:W5:Y:S02]  /*26400*/  LDG.E.LTC128B R3, desc[UR44][R6.64+0x64] ;  /* 0x0000642c06037981 */ /* 0x000164000c1e1920 */
.L_x_307:
[----:B------:R-:W-:Y:S05]  /*26410*/  BSYNC B1 ;  /* 0x0000000000017941 */ /* 0x000fea0003800000 */
.L_x_306:
[----:B-----5:R-:W-:Y:S01]  /*26420*/  FMUL R4, R3, R16 ;  /* 0x0000001003047220 */ /* 0x020fe20000400000 */
[----:B------:R-:W-:Y:S01]  /*26430*/  ISETP.GT.AND P2, PT, R0, 0x18, P1 ;  /* 0x000000180000780c */ /* 0x000fe20000f44270 */
[----:B------:R-:W-:Y:S02]  /*26440*/  BSSY B1, `(.L_x_308) ;  /* 0x0000005000017945 */ /* 0x000fe40003800000 */
[----:B------:R-:W-:-:S05]  /*26450*/  FFMA R37, R37, R2, R4 ;  /* 0x0000000225257223 */ /* 0x000fca0000000004 */
[----:B------:R0:W-:Y:S05]  /*26460*/  @P3 STG.E desc[UR44][R8.64+0x64], R37 ;  /* 0x0000642508003986 */ /* 0x0001ea000c10192c */
[----:B------:R-:W-:Y:S05]  /*26470*/  @!P2 BRA `(.L_x_309) ;  /* 0x000000000004a947 */ /* 0x000fea0003800000 */
[----:B------:R0:W5:Y:S02]  /*26480*/  LDG.E.LTC128B R3, desc[UR44][R12.64+0x60] ;  /* 0x0000602c0c037981 */ /* 0x000164000c1e1920 */
.L_x_309:
[----:B------:R-:W-:Y:S05]  /*26490*/  BSYNC B1 ;  /* 0x0000000000017941 */ /* 0x000fea0003800000 */
.L_x_308:
        /* <DEDUP_REMOVED lines=9> */
.L_x_311:
[----:B------:R-:W-:Y:S05]  /*26530*/  BSYNC B1 ;  /* 0x0000000000017941 */ /* 0x000fea0003800000 */
.L_x_310:
        /* <DEDUP_REMOVED lines=9> */
.L_x_313:
[----:B------:R-:W-:Y:S05]  /*265d0*/  BSYNC B1 ;  /* 0x0000000000017941 */ /* 0x000fea0003800000 */
.L_x_312:
[----:B0----5:R-:W-:Y:S01]  /*265e0*/  FMUL R5, R3, R16 ;  /* 0x0000001003057220 */ /* 0x021fe20000400000 */
[----:B------:R-:W-:Y:S01]  /*265f0*/  ISETP.GT.AND P3, PT, R0, 0x21, P0 ;  /* 0x000000210000780c */ /* 0x000fe20000764270 */
[----:B------:R-:W-:Y:S02]  /*26600*/  BSSY B1, `(.L_x_314) ;  /* 0x0000005000017945 */ /* 0x000fe40003800000 */
[----:B------:R-:W-:-:S05]  /*26610*/  FFMA R5, R40, R2, R5 ;  /* 0x0000000228057223 */ /* 0x000fca0000000005 */
[----:B------:R0:W-:Y:S05]  /*26620*/  @P2 STG.E desc[UR44][R8.64+0x80], R5 ;  /* 0x0000800508002986 */ /* 0x0001ea000c10192c */
[----:B------:R-:W-:Y:S05]  /*26630*/  @!P3 BRA `(.L_x_315) ;  /* 0x000000000004b947 */ /* 0x000fea0003800000 */
[----:B------:R0:W5:Y:S02]  /*26640*/  LDG.E.LTC128B R3, desc[UR44][R6.64+0x84] ;  /* 0x0000842c06037981 */ /* 0x000164000c1e1920 */
.L_x_315:
[----:B------:R-:W-:Y:S05]  /*26650*/  BSYNC B1 ;  /* 0x0000000000017941 */ /* 0x000fea0003800000 */
.L_x_314:
[----:B-----5:R-:W-:Y:S01]  /*26660*/  FMUL R4, R3, R16 ;  /* 0x0000001003047220 */ /* 0x020fe20000400000 */
[----:B------:R-:W-:Y:S01]  /*26670*/  ISETP.GT.AND P2, PT, R0, 0x20, P1 ;  /* 0x000000200000780c */ /* 0x000fe20000f44270 */
[----:B------:R-:W-:Y:S02]  /*26680*/  BSSY B1, `(.L_x_316) ;  /* 0x0000005000017945 */ /* 0x000fe40003800000 */
[----:B------:R-:W-:-:S05]  /*26690*/  FFMA R41, R41, R2, R4 ;  /* 0x0000000229297223 */ /* 0x000fca0000000004 */
[----:B------:R0:W-:Y:S05]  /*266a0*/  @P3 STG.E desc[UR44][R8.64+0x84], R41 ;  /* 0x0000842908003986 */ /* 0x0001ea000c10192c */
[----:B------:R-:W-:Y:S05]  /*266b0*/  @!P2 BRA `(.L_x_317) ;  /* 0x000000000004a947 */ /* 0x000fea0003800000 */
[----:B------:R0:W5:Y:S02]  /*266c0*/  LDG.E.LTC128B R3, desc[UR44][R12.64+0x80] ;  /* 0x0000802c0c037981 */ /* 0x000164000c1e1920 */
.L_x_317:
[----:B------:R-:W-:Y:S05]  /*266d0*/  BSYNC B1 ;  /* 0x0000000000017941 */ /* 0x000fea0003800000 */
.L_x_316:
        /* <DEDUP_REMOVED lines=9> */
.L_x_319:
[----:B------:R-:W-:Y:S05]  /*26770*/  BSYNC B1 ;  /* 0x0000000000017941 */ /* 0x000fea0003800000 */
.L_x_318:
        /* <DEDUP_REMOVED lines=9> */
.L_x_321:
[----:B------:R-:W-:Y:S05]  /*26810*/  BSYNC B1 ;  /* 0x0000000000017941 */ /* 0x000fea0003800000 */
.L_x_320:
[----:B0----5:R-:W-:Y:S01]  /*26820*/  FMUL R5, R3, R16 ;  /* 0x0000001003057220 */ /* 0x021fe20000400000 */
[----:B------:R-:W-:Y:S01]  /*26830*/  ISETP.GT.AND P3, PT, R0, 0x29, P0 ;  /* 0x000000290000780c */ /* 0x000fe20000764270 */
[----:B------:R-:W-:Y:S02]  /*26840*/  BSSY B1, `(.L_x_322) ;  /* 0x0000005000017945 */ /* 0x000fe40003800000 */
[----:B------:R-:W-:-:S05]  /*26850*/  FFMA R5, R44, R2, R5 ;  /* 0x000000022c057223 */ /* 0x000fca0000000005 */
[----:B------:R0:W-:Y:S05]  /*26860*/  @P2 STG.E desc[UR44][R8.64+0xa0], R5 ;  /* 0x0000a00508002986 */ /* 0x0001ea000c10192c */
[----:B------:R-:W-:Y:S05]  /*26870*/  @!P3 BRA `(.L_x_323) ;  /* 0x000000000004b947 */ /* 0x000fea0003800000 */
[----:B------:R0:W5:Y:S02]  /*26880*/  LDG.E.LTC128B R3, desc[UR44][R6.64+0xa4] ;  /* 0x0000a42c06037981 */ /* 0x000164000c1e1920 */
.L_x_323:
[----:B------:R-:W-:Y:S05]  /*26890*/  BSYNC B1 ;  /* 0x0000000000017941 */ /* 0x000fea0003800000 */
.L_x_322:
[----:B-----5:R-:W-:Y:S01]  /*268a0*/  FMUL R4, R3, R16 ;  /* 0x0000001003047220 */ /* 0x020fe20000400000 */
[----:B------:R-:W-:Y:S01]  /*268b0*/  ISETP.GT.AND P2, PT, R0, 0x28, P1 ;  /* 0x000000280000780c */ /* 0x000fe20000f44270 */
[----:B------:R-:W-:Y:S02]  /*268c0*/  BSSY B1, `(.L_x_324) ;  /* 0x0000005000017945 */ /* 0x000fe40003800000 */
[----:B------:R-:W-:-:S05]  /*268d0*/  FFMA R45, R45, R2, R4 ;  /* 0x000000022d2d7223 */ /* 0x000fca0000000004 */
[----:B------:R0:W-:Y:S05]  /*268e0*/  @P3 STG.E desc[UR44][R8.64+0xa4], R45 ;  /* 0x0000a42d08003986 */ /* 0x0001ea000c10192c */
[----:B------:R-:W-:Y:S05]  /*268f0*/  @!P2 BRA `(.L_x_325) ;  /* 0x000000000004a947 */ /* 0x000fea0003800000 */
[----:B------:R0:W5:Y:S02]  /*26900*/  LDG.E.LTC128B R3, desc[UR44][R12.64+0xa0] ;  /* 0x0000a02c0c037981 */ /* 0x000164000c1e1920 */
.L_x_325:
[----:B------:R-:W-:Y:S05]  /*26910*/  BSYNC B1 ;  /* 0x0000000000017941 */ /* 0x000fea0003800000 */
.L_x_324:
        /* <DEDUP_REMOVED lines=9> */
.L_x_327:
[----:B------:R-:W-:Y:S05]  /*269b0*/  BSYNC B1 ;  /* 0x0000000000017941 */ /* 0x000fea0003800000 */
.L_x_326:
        /* <DEDUP_REMOVED lines=9> */
.L_x_329:
[----:B------:R-:W-:Y:S05]  /*26a50*/  BSYNC B1 ;  /* 0x0000000000017941 */ /* 0x000fea0003800000 */
.L_x_328:
[----:B0----5:R-:W-:Y:S01]  /*26a60*/  FMUL R5, R3, R16 ;  /* 0x0000001003057220 */ /* 0x021fe20000400000 */
[----:B------:R-:W-:Y:S01]  /*26a70*/  ISETP.GT.AND P3, PT, R0, 0x31, P0 ;  /* 0x000000310000780c */ /* 0x000fe20000764270 */
[----:B------:R-:W-:Y:S02]  /*26a80*/  BSSY B1, `(.L_x_330) ;  /* 0x0000005000017945 */ /* 0x000fe40003800000 */
[----:B------:R-:W-:-:S05]  /*26a90*/  FFMA R5, R48, R2, R5 ;  /* 0x0000000230057223 */ /* 0x000fca0000000005 */
[----:B------:R0:W-:Y:S05]  /*26aa0*/  @P2 STG.E desc[UR44][R8.64+0xc0], R5 ;  /* 0x0000c00508002986 */ /* 0x0001ea000c10192c */
[----:B------:R-:W-:Y:S05]  /*26ab0*/  @!P3 BRA `(.L_x_331) ;  /* 0x000000000004b947 */ /* 0x000fea0003800000 */
[----:B------:R0:W5:Y:S02]  /*26ac0*/  LDG.E.LTC128B R3, desc[UR44][R6.64+0xc4] ;  /* 0x0000c42c06037981 */ /* 0x000164000c1e1920 */
.L_x_331:
[----:B------:R-:W-:Y:S05]  /*26ad0*/  BSYNC B1 ;  /* 0x0000000000017941 */ /* 0x000fea0003800000 */
.L_x_330:
[----:B-----5:R-:W-:Y:S01]  /*26ae0*/  FMUL R4, R3, R16 ;  /* 0x0000001003047220 */ /* 0x020fe20000400000 */
[----:B------:R-:W-:Y:S01]  /*26af0*/  ISETP.GT.AND P2, PT, R0, 0x30, P1 ;  /* 0x000000300000780c */ /* 0x000fe20000f44270 */
[----:B------:R-:W-:Y:S02]  /*26b00*/  BSSY B1, `(.L_x_332) ;  /* 0x0000005000017945 */ /* 0x000fe40003800000 */
[----:B------:R-:W-:-:S05]  /*26b10*/  FFMA R49, R49, R2, R4 ;  /* 0x0000000231317223 */ /* 0x000fca0000000004 */
[----:B------:R0:W-:Y:S05]  /*26b20*/  @P3 STG.E desc[UR44][R8.64+0xc4], R49 ;  /* 0x0000c43108003986 */ /* 0x0001ea000c10192c */
[----:B------:R-:W-:Y:S05]  /*26b30*/  @!P2 BRA `(.L_x_333) ;  /* 0x000000000004a947 */ /* 0x000fea0003800000 */
[----:B------:R0:W5:Y:S02]  /*26b40*/  LDG.E.LTC128B R3, desc[UR44][R12.64+0xc0] ;  /* 0x0000c02c0c037981 */ /* 0x000164000c1e1920 */
.L_x_333:
[----:B------:R-:W-:Y:S05]  /*26b50*/  BSYNC B1 ;  /* 0x0000000000017941 */ /* 0x000fea0003800000 */
.L_x_332:
        /* <DEDUP_REMOVED lines=9> */
.L_x_335:
[----:B------:R-:W-:Y:S05]  /*26bf0*/  BSYNC B1 ;  /* 0x0000000000017941 */ /* 0x000fea0003800000 */
.L_x_334:
        /* <DEDUP_REMOVED lines=9> */
.L_x_337:
[----:B------:R-:W-:Y:S05]  /*26c90*/  BSYNC B1 ;  /* 0x0000000000017941 */ /* 0x000fea0003800000 */
.L_x_336:
[----:B0----5:R-:W-:Y:S01]  /*26ca0*/  FMUL R5, R3, R16 ;  /* 0x0000001003057220 */ /* 0x021fe20000400000 */
[----:B------:R-:W-:Y:S01]  /*26cb0*/  ISETP.GT.AND P3, PT, R0, 0x39, P0 ;  /* 0x000000390000780c */ /* 0x000fe20000764270 */
[----:B------:R-:W-:Y:S02]  /*26cc0*/  BSSY B1, `(.L_x_338) ;  /* 0x0000005000017945 */ /* 0x000fe40003800000 */
[----:B------:R-:W-:-:S05]  /*26cd0*/  FFMA R5, R52, R2, R5 ;  /* 0x0000000234057223 */ /* 0x000fca0000000005 */
[----:B------:R0:W-:Y:S05]  /*26ce0*/  @P2 STG.E desc[UR44][R8.64+0xe0], R5 ;  /* 0x0000e00508002986 */ /* 0x0001ea000c10192c */
[----:B------:R-:W-:Y:S05]  /*26cf0*/  @!P3 BRA `(.L_x_339) ;  /* 0x000000000004b947 */ /* 0x000fea0003800000 */
[----:B------:R0:W5:Y:S02]  /*26d00*/  LDG.E.LTC128B R3, desc[UR44][R6.64+0xe4] ;  /* 0x0000e42c06037981 */ /* 0x000164000c1e1920 */
.L_x_339:
[----:B------:R-:W-:Y:S05]  /*26d10*/  BSYNC B1 ;  /* 0x0000000000017941 */ /* 0x000fea0003800000 */
.L_x_338:
[----:B-----5:R-:W-:Y:S01]  /*26d20*/  FMUL R4, R3, R16 ;  /* 0x0000001003047220 */ /* 0x020fe20000400000 */
[----:B------:R-:W-:Y:S01]  /*26d30*/  ISETP.GT.AND P2, PT, R0, 0x38, P1 ;  /* 0x000000380000780c */ /* 0x000fe20000f44270 */
[----:B------:R-:W-:Y:S02]  /*26d40*/  BSSY B1, `(.L_x_340) ;  /* 0x0000005000017945 */ /* 0x000fe40003800000 */
[----:B------:R-:W-:-:S05]  /*26d50*/  FFMA R53, R53, R2, R4 ;  /* 0x0000000235357223 */ /* 0x000fca0000000004 */
[----:B------:R0:W-:Y:S05]  /*26d60*/  @P3 STG.E desc[UR44][R8.64+0xe4], R53 ;  /* 0x0000e43508003986 */ /* 0x0001ea000c10192c */
[----:B------:R-:W-:Y:S05]  /*26d70*/  @!P2 BRA `(.L_x_341) ;  /* 0x000000000004a947 */ /* 0x000fea0003800000 */
[----:B------:R0:W5:Y:S02]  /*26d80*/  LDG.E.LTC128B R3, desc[UR44][R12.64+0xe0] ;  /* 0x0000e02c0c037981 */ /* 0x000164000c1e1920 */
.L_x_341:
[----:B------:R-:W-:Y:S05]  /*26d90*/  BSYNC B1 ;  /* 0x0000000000017941 */ /* 0x000fea0003800000 */
.L_x_340:
        /* <DEDUP_REMOVED lines=9> */
.L_x_343:
[----:B------:R-:W-:Y:S05]  /*26e30*/  BSYNC B1 ;  /* 0x0000000000017941 */ /* 0x000fea0003800000 */
.L_x_342:
        /* <DEDUP_REMOVED lines=9> */
.L_x_345:
[----:B------:R-:W-:Y:S05]  /*26ed0*/  BSYNC B1 ;  /* 0x0000000000017941 */ /* 0x000fea0003800000 */
.L_x_344:
[----:B0----5:R-:W-:Y:S01]  /*26ee0*/  FMUL R5, R3, R16 ;  /* 0x0000001003057220 */ /* 0x021fe20000400000 */
[----:B------:R-:W-:Y:S01]  /*26ef0*/  ISETP.GT.AND P3, PT, R0, 0x41, P0 ;  /* 0x000000410000780c */ /* 0x000fe20000764270 */
[----:B------:R-:W-:Y:S02]  /*26f00*/  BSSY B1, `(.L_x_346) ;  /* 0x0000005000017945 */ /* 0x000fe40003800000 */
[----:B------:R-:W-:-:S05]  /*26f10*/  FFMA R5, R56, R2, R5 ;  /* 0x0000000238057223 */ /* 0x000fca0000000005 */
[----:B------:R0:W-:Y:S05]  /*26f20*/  @P2 STG.E desc[UR44][R8.64+0x100], R5 ;  /* 0x0001000508002986 */ /* 0x0001ea000c10192c */
[----:B------:R-:W-:Y:S05]  /*26f30*/  @!P3 BRA `(.L_x_347) ;  /* 0x000000000004b947 */ /* 0x000fea0003800000 */
[----:B------:R0:W5:Y:S02]  /*26f40*/  LDG.E.LTC128B R3, desc[UR44][R6.64+0x104] ;  /* 0x0001042c06037981 */ /* 0x000164000c1e1920 */
.L_x_347:
[----:B------:R-:W-:Y:S05]  /*26f50*/  BSYNC B1 ;  /* 0x0000000000017941 */ /* 0x000fea0003800000 */
.L_x_346:
[----:B-----5:R-:W-:Y:S01]  /*26f60*/  FMUL R4, R3, R16 ;  /* 0x0000001003047220 */ /* 0x020fe20000400000 */
[----:B------:R-:W-:Y:S01]  /*26f70*/  ISETP.GT.AND P2, PT, R0, 0x40, P1 ;  /* 0x000000400000780c */ /* 0x000fe20000f44270 */
[----:B------:R-:W-:Y:S02]  /*26f80*/  BSSY B1, `(.L_x_348) ;  /* 0x0000005000017945 */ /* 0x000fe40003800000 */
[----:B------:R-:W-:-:S05]  /*26f90*/  FFMA R57, R57, R2, R4 ;  /* 0x0000000239397223 */ /* 0x000fca0000000004 */
[----:B------:R0:W-:Y:S05]  /*26fa0*/  @P3 STG.E desc[UR44][R8.64+0x104], R57 ;  /* 0x0001043908003986 */ /* 0x0001ea000c10192c */
[----:B------:R-:W-:Y:S05]  /*26fb0*/  @!P2 BRA `(.L_x_349) ;  /* 0x000000000004a947 */ /* 0x000fea0003800000 */
[----:B------:R0:W5:Y:S02]  /*26fc0*/  LDG.E.LTC128B R3, desc[UR44][R12.64+0x100] ;  /* 0x0001002c0c037981 */ /* 0x000164000c1e1920 */
.L_x_349:
[----:B------:R-:W-:Y:S05]  /*26fd0*/  BSYNC B1 ;  /* 0x0000000000017941 */ /* 0x000fea0003800000 */
.L_x_348:
        /* <DEDUP_REMOVED lines=9> */
.L_x_351:
[----:B------:R-:W-:Y:S05]  /*27070*/  BSYNC B1 ;  /* 0x0000000000017941 */ /* 0x000fea0003800000 */
.L_x_350:
        /* <DEDUP_REMOVED lines=9> */
.L_x_353:
[----:B------:R-:W-:Y:S05]  /*27110*/  BSYNC B1 ;  /* 0x0000000000017941 */ /* 0x000fea0003800000 */
.L_x_352:
[----:B0----5:R-:W-:Y:S01]  /*27120*/  FMUL R5, R3, R16 ;  /* 0x0000001003057220 */ /* 0x021fe20000400000 */
[----:B------:R-:W-:Y:S01]  /*27130*/  ISETP.GT.AND P3, PT, R0, 0x49, P0 ;  /* 0x000000490000780c */ /* 0x000fe20000764270 */
[----:B------:R-:W-:Y:S02]  /*27140*/  BSSY B1, `(.L_x_354) ;  /* 0x0000005000017945 */ /* 0x000fe40003800000 */
[----:B------:R-:W-:-:S05]  /*27150*/  FFMA R5, R60, R2, R5 ;  /* 0x000000023c057223 */ /* 0x000fca0000000005 */
[----:B------:R0:W-:Y:S05]  /*27160*/  @P2 STG.E desc[UR44][R8.64+0x120], R5 ;  /* 0x0001200508002986 */ /* 0x0001ea000c10192c */
[----:B------:R-:W-:Y:S05]  /*27170*/  @!P3 BRA `(.L_x_355) ;  /* 0x000000000004b947 */ /* 0x000fea0003800000 */
[----:B------:R0:W5:Y:S02]  /*27180*/  LDG.E.LTC128B R3, desc[UR44][R6.64+0x124] ;  /* 0x0001242c06037981 */ /* 0x000164000c1e1920 */
.L_x_355:
[----:B------:R-:W-:Y:S05]  /*27190*/  BSYNC B1 ;  /* 0x0000000000017941 */ /* 0x000fea0003800000 */
.L_x_354:
[----:B-----5:R-:W-:Y:S01]  /*271a0*/  FMUL R4, R3, R16 ;  /* 0x0000001003047220 */ /* 0x020fe20000400000 */
[----:B------:R-:W-:Y:S01]  /*271b0*/  ISETP.GT.AND P2, PT, R0, 0x48, P1 ;  /* 0x000000480000780c */ /* 0x000fe20000f44270 */
[----:B------:R-:W-:Y:S02]  /*271c0*/  BSSY B1, `(.L_x_356) ;  /* 0x0000005000017945 */ /* 0x000fe40003800000 */
[----:B------:R-:W-:-:S05]  /*271d0*/  FFMA R61, R61, R2, R4 ;  /* 0x000000023d3d7223 */ /* 0x000fca0000000004 */
[----:B------:R0:W-:Y:S05]  /*271e0*/  @P3 STG.E desc[UR44][R8.64+0x124], R61 ;  /* 0x0001243d08003986 */ /* 0x0001ea000c10192c */
[----:B------:R-:W-:Y:S05]  /*271f0*/  @!P2 BRA `(.L_x_357) ;  /* 0x000000000004a947 */ /* 0x000fea0003800000 */
[----:B------:R0:W5:Y:S02]  /*27200*/  LDG.E.LTC128B R3, desc[UR44][R12.64+0x120] ;  /* 0x0001202c0c037981 */ /* 0x000164000c1e1920 */
.L_x_357:
[----:B------:R-:W-:Y:S05]  /*27210*/  BSYNC B1 ;  /* 0x0000000000017941 */ /* 0x000fea0003800000 */
.L_x_356:
        /* <DEDUP_REMOVED lines=9> */
.L_x_359:
[----:B------:R-:W-:Y:S05]  /*272b0*/  BSYNC B1 ;  /* 0x0000000000017941 */ /* 0x000fea0003800000 */
.L_x_358:
        /* <DEDUP_REMOVED lines=9> */
.L_x_361:
[----:B------:R-:W-:Y:S05]  /*27350*/  BSYNC B1 ;  /* 0x0000000000017941 */ /* 0x000fea0003800000 */
.L_x_360:
[----:B0----5:R-:W-:Y:S01]  /*27360*/  FMUL R5, R3, R16 ;  /* 0x0000001003057220 */ /* 0x021fe20000400000 */
[----:B------:R-:W-:Y:S01]  /*27370*/  ISETP.GT.AND P3, PT, R0, 0x51, P0 ;  /* 0x000000510000780c */ /* 0x000fe20000764270 */
[----:B------:R-:W-:Y:S02]  /*27380*/  BSSY B1, `(.L_x_362) ;  /* 0x0000005000017945 */ /* 0x000fe40003800000 */
[----:B------:R-:W-:-:S05]  /*27390*/  FFMA R5, R64, R2, R5 ;  /* 0x0000000240057223 */ /* 0x000fca0000000005 */
[----:B------:R0:W-:Y:S05]  /*273a0*/  @P2 STG.E desc[UR44][R8.64+0x140], R5 ;  /* 0x0001400508002986 */ /* 0x0001ea000c10192c */
[----:B------:R-:W-:Y:S05]  /*273b0*/  @!P3 BRA `(.L_x_363) ;  /* 0x000000000004b947 */ /* 0x000fea0003800000 */
[----:B------:R0:W5:Y:S02]  /*273c0*/  LDG.E.LTC128B R3, desc[UR44][R6.64+0x144] ;  /* 0x0001442c06037981 */ /* 0x000164000c1e1920 */
.L_x_363:
[----:B------:R-:W-:Y:S05]  /*273d0*/  BSYNC B1 ;  /* 0x0000000000017941 */ /* 0x000fea0003800000 */
.L_x_362:
[----:B-----5:R-:W-:Y:S01]  /*273e0*/  FMUL R4, R3, R16 ;  /* 0x0000001003047220 */ /* 0x020fe20000400000 */
[----:B------:R-:W-:Y:S01]  /*273f0*/  ISETP.GT.AND P2, PT, R0, 0x50, P1 ;  /* 0x000000500000780c */ /* 0x000fe20000f44270 */
[----:B------:R-:W-:Y:S02]  /*27400*/  BSSY B1, `(.L_x_364) ;  /* 0x0000005000017945 */ /* 0x000fe40003800000 */
[----:B------:R-:W-:-:S05]  /*27410*/  FFMA R65, R65, R2, R4 ;  /* 0x0000000241417223 */ /* 0x000fca0000000004 */
[----:B------:R0:W-:Y:S05]  /*27420*/  @P3 STG.E desc[UR44][R8.64+0x144], R65 ;  /* 0x0001444108003986 */ /* 0x0001ea000c10192c */
[----:B------:R-:W-:Y:S05]  /*27430*/  @!P2 BRA `(.L_x_365) ;  /* 0x000000000004a947 */ /* 0x000fea0003800000 */
[----:B------:R0:W5:Y:S02]  /*27440*/  LDG.E.LTC128B R3, desc[UR44][R12.64+0x140] ;  /* 0x0001402c0c037981 */ /* 0x000164000c1e1920 */
.L_x_365:
[----:B------:R-:W-:Y:S05]  /*27450*/  BSYNC B1 ;  /* 0x0000000000017941 */ /* 0x000fea0003800000 */
.L_x_364:
        /* <DEDUP_REMOVED lines=9> */
.L_x_367:
[----:B------:R-:W-:Y:S05]  /*274f0*/  BSYNC B1 ;  /* 0x0000000000017941 */ /* 0x000fea0003800000 */
.L_x_366:
        /* <DEDUP_REMOVED lines=9> */
.L_x_369:
[----:B------:R-:W-:Y:S05]  /*27590*/  BSYNC B1 ;  /* 0x0000000000017941 */ /* 0x000fea0003800000 */
.L_x_368:
[----:B0----5:R-:W-:Y:S01]  /*275a0*/  FMUL R5, R3, R16 ;  /* 0x0000001003057220 */ /* 0x021fe20000400000 */
[----:B------:R-:W-:Y:S01]  /*275b0*/  ISETP.GT.AND P3, PT, R0, 0x59, P0 ;  /* 0x000000590000780c */ /* 0x000fe20000764270 */
[----:B------:R-:W-:Y:S02]  /*275c0*/  BSSY B1, `(.L_x_370) ;  /* 0x0000005000017945 */ /* 0x000fe40003800000 */
[----:B------:R-:W-:-:S05]  /*275d0*/  FFMA R5, R68, R2, R5 ;  /* 0x0000000244057223 */ /* 0x000fca0000000005 */
[----:B------:R0:W-:Y:S05]  /*275e0*/  @P2 STG.E desc[UR44][R8.64+0x160], R5 ;  /* 0x0001600508002986 */ /* 0x0001ea000c10192c */
[----:B------:R-:W-:Y:S05]  /*275f0*/  @!P3 BRA `(.L_x_371) ;  /* 0x000000000004b947 */ /* 0x000fea0003800000 */
[----:B------:R0:W5:Y:S02]  /*27600*/  LDG.E.LTC128B R3, desc[UR44][R6.64+0x164] ;  /* 0x0001642c06037981 */ /* 0x000164000c1e1920 */
.L_x_371:
[----:B------:R-:W-:Y:S05]  /*27610*/  BSYNC B1 ;  /* 0x0000000000017941 */ /* 0x000fea0003800000 */
.L_x_370:
[----:B-----5:R-:W-:Y:S01]  /*27620*/  FMUL R4, R3, R16 ;  /* 0x0000001003047220 */ /* 0x020fe20000400000 */
[----:B------:R-:W-:Y:S01]  /*27630*/  ISETP.GT.AND P2, PT, R0, 0x58, P1 ;  /* 0x000000580000780c */ /* 0x000fe20000f44270 */
[----:B------:R-:W-:Y:S02]  /*27640*/  BSSY B1, `(.L_x_372) ;  /* 0x0000005000017945 */ /* 0x000fe40003800000 */
[----:B------:R-:W-:-:S05]  /*27650*/  FFMA R69, R69, R2, R4 ;  /* 0x0000000245457223 */ /* 0x000fca0000000004 */
[----:B------:R0:W-:Y:S05]  /*27660*/  @P3 STG.E desc[UR44][R8.64+0x164], R69 ;  /* 0x0001644508003986 */ /* 0x0001ea000c10192c */
[----:B------:R-:W-:Y:S05]  /*27670*/  @!P2 BRA `(.L_x_373) ;  /* 0x000000000004a947 */ /* 0x000fea0003800000 */
[----:B------:R0:W5:Y:S02]  /*27680*/  LDG.E.LTC128B R3, desc[UR44][R12.64+0x160] ;  /* 0x0001602c0c037981 */ /* 0x000164000c1e1920 */
.L_x_373:
[----:B------:R-:W-:Y:S05]  /*27690*/  BSYNC B1 ;  /* 0x0000000000017941 */ /* 0x000fea0003800000 */
.L_x_372:
        /* <DEDUP_REMOVED lines=9> */
.L_x_375:
[----:B------:R-:W-:Y:S05]  /*27730*/  BSYNC B1 ;  /* 0x0000000000017941 */ /* 0x000fea0003800000 */
.L_x_374:
        /* <DEDUP_REMOVED lines=9> */
.L_x_377:
[----:B------:R-:W-:Y:S05]  /*277d0*/  BSYNC B1 ;  /* 0x0000000000017941 */ /* 0x000fea0003800000 */
.L_x_376:
[----:B0----5:R-:W-:Y:S01]  /*277e0*/  FMUL R5, R3, R16 ;  /* 0x0000001003057220 */ /* 0x021fe20000400000 */
[----:B------:R-:W-:Y:S01]  /*277f0*/  ISETP.GT.AND P3, PT, R0, 0x61, P0 ;  /* 0x000000610000780c */ /* 0x000fe20000764270 */
[----:B------:R-:W-:Y:S02]  /*27800*/  BSSY B1, `(.L_x_378) ;  /* 0x0000005000017945 */ /* 0x000fe40003800000 */
[----:B------:R-:W-:-:S05]  /*27810*/  FFMA R5, R72, R2, R5 ;  /* 0x0000000248057223 */ /* 0x000fca0000000005 */
[----:B------:R0:W-:Y:S05]  /*27820*/  @P2 STG.E desc[UR44][R8.64+0x180], R5 ;  /* 0x0001800508002986 */ /* 0x0001ea000c10192c */
[----:B------:R-:W-:Y:S05]  /*27830*/  @!P3 BRA `(.L_x_379) ;  /* 0x000000000004b947 */ /* 0x000fea0003800000 */
[----:B------:R0:W5:Y:S02]  /*27840*/  LDG.E.LTC128B R3, desc[UR44][R6.64+0x184] ;  /* 0x0001842c06037981 */ /* 0x000164000c1e1920 */
.L_x_379:
[----:B------:R-:W-:Y:S05]  /*27850*/  BSYNC B1 ;  /* 0x0000000000017941 */ /* 0x000fea0003800000 */
.L_x_378:
[----:B-----5:R-:W-:Y:S01]  /*27860*/  FMUL R4, R3, R16 ;  /* 0x0000001003047220 */ /* 0x020fe20000400000 */
[----:B------:R-:W-:Y:S01]  /*27870*/  ISETP.GT.AND P2, PT, R0, 0x60, P1 ;  /* 0x000000600000780c */ /* 0x000fe20000f44270 */
[----:B------:R-:W-:Y:S02]  /*27880*/  BSSY B1, `(.L_x_380) ;  /* 0x0000005000017945 */ /* 0x000fe40003800000 */
[----:B------:R-:W-:-:S05]  /*27890*/  FFMA R73, R73, R2, R4 ;  /* 0x0000000249497223 */ /* 0x000fca0000000004 */
[----:B------:R0:W-:Y:S05]  /*278a0*/  @P3 STG.E desc[UR44][R8.64+0x184], R73 ;  /* 0x0001844908003986 */ /* 0x0001ea000c10192c */
[----:B------:R-:W-:Y:S05]  /*278b0*/  @!P2 BRA `(.L_x_381) ;  /* 0x000000000004a947 */ /* 0x000fea0003800000 */
[----:B------:R0:W5:Y:S02]  /*278c0*/  LDG.E.LTC128B R3, desc[UR44][R12.64+0x180] ;  /* 0x0001802c0c037981 */ /* 0x000164000c1e1920 */
.L_x_381:
[----:B------:R-:W-:Y:S05]  /*278d0*/  BSYNC B1 ;  /* 0x0000000000017941 */ /* 0x000fea0003800000 */
.L_x_380:
        /* <DEDUP_REMOVED lines=9> */
.L_x_383:
[----:B------:R-:W-:Y:S05]  /*27970*/  BSYNC B1 ;  /* 0x0000000000017941 */ /* 0x000fea0003800000 */
.L_x_382:
        /* <DEDUP_REMOVED lines=9> */
.L_x_385:
[----:B------:R-:W-:Y:S05]  /*27a10*/  BSYNC B1 ;  /* 0x0000000000017941 */ /* 0x000fea0003800000 */
.L_x_384:
[----:B0----5:R-:W-:Y:S01]  /*27a20*/  FMUL R5, R3, R16 ;  /* 0x0000001003057220 */ /* 0x021fe20000400000 */
[----:B------:R-:W-:Y:S01]  /*27a30*/  ISETP.GT.AND P3, PT, R0, 0x69, P0 ;  /* 0x000000690000780c */ /* 0x000fe20000764270 */
[----:B------:R-:W-:Y:S02]  /*27a40*/  BSSY B1, `(.L_x_386) ;  /* 0x0000005000017945 */ /* 0x000fe40003800000 */
[----:B------:R-:W-:-:S05]  /*27a50*/  FFMA R5, R76, R2, R5 ;  /* 0x000000024c057223 */ /* 0x000fca0000000005 */
[----:B------:R0:W-:Y:S05]  /*27a60*/  @P2 STG.E desc[UR44][R8.64+0x1a0], R5 ;  /* 0x0001a00508002986 */ /* 0x0001ea000c10192c */
[----:B------:R-:W-:Y:S05]  /*27a70*/  @!P3 BRA `(.L_x_387) ;  /* 0x000000000004b947 */ /* 0x000fea0003800000 */
[----:B------:R0:W5:Y:S02]  /*27a80*/  LDG.E.LTC128B R3, desc[UR44][R6.64+0x1a4] ;  /* 0x0001a42c06037981 */ /* 0x000164000c1e1920 */
.L_x_387:
[----:B------:R-:W-:Y:S05]  /*27a90*/  BSYNC B1 ;  /* 0x0000000000017941 */ /* 0x000fea0003800000 */
.L_x_386:
[----:B-----5:R-:W-:Y:S01]  /*27aa0*/  FMUL R4, R3, R16 ;  /* 0x0000001003047220 */ /* 0x020fe20000400000 */
[----:B------:R-:W-:Y:S01]  /*27ab0*/  ISETP.GT.AND P2, PT, R0, 0x68, P1 ;  /* 0x000000680000780c */ /* 0x000fe20000f44270 */
[----:B------:R-:W-:Y:S02]  /*27ac0*/  BSSY B1, `(.L_x_388) ;  /* 0x0000005000017945 */ /* 0x000fe40003800000 */
[----:B------:R-:W-:-:S05]  /*27ad0*/  FFMA R77, R77, R2, R4 ;  /* 0x000000024d4d7223 */ /* 0x000fca0000000004 */
[----:B------:R0:W-:Y:S05]  /*27ae0*/  @P3 STG.E desc[UR44][R8.64+0x1a4], R77 ;  /* 0x0001a44d08003986 */ /* 0x0001ea000c10192c */
[----:B------:R-:W-:Y:S05]  /*27af0*/  @!P2 BRA `(.L_x_389) ;  /* 0x000000000004a947 */ /* 0x000fea0003800000 */
[----:B------:R0:W5:Y:S02]  /*27b00*/  LDG.E.LTC128B R3, desc[UR44][R12.64+0x1a0] ;  /* 0x0001a02c0c037981 */ /* 0x000164000c1e1920 */
.L_x_389:
[----:B------:R-:W-:Y:S05]  /*27b10*/  BSYNC B1 ;  /* 0x0000000000017941 */ /* 0x000fea0003800000 */
.L_x_388:
        /* <DEDUP_REMOVED lines=9> */
.L_x_391:
[----:B------:R-:W-:Y:S05]  /*27bb0*/  BSYNC B1 ;  /* 0x0000000000017941 */ /* 0x000fea0003800000 */
.L_x_390:
        /* <DEDUP_REMOVED lines=9> */
.L_x_393:
[----:B------:R-:W-:Y:S05]  /*27c50*/  BSYNC B1 ;  /* 0x0000000000017941 */ /* 0x000fea0003800000 */
.L_x_392:
[----:B0----5:R-:W-:Y:S01]  /*27c60*/  FMUL R5, R3, R16 ;  /* 0x0000001003057220 */ /* 0x021fe20000400000 */
[----:B------:R-:W-:Y:S01]  /*27c70*/  ISETP.GT.AND P3, PT, R0, 0x71, P0 ;  /* 0x000000710000780c */ /* 0x000fe20000764270 */
[----:B------:R-:W-:Y:S02]  /*27c80*/  BSSY B1, `(.L_x_394) ;  /* 0x0000005000017945 */ /* 0x000fe40003800000 */
[----:B------:R-:W-:-:S05]  /*27c90*/  FFMA R5, R80, R2, R5 ;  /* 0x0000000250057223 */ /* 0x000fca0000000005 */
[----:B------:R0:W-:Y:S05]  /*27ca0*/  @P2 STG.E desc[UR44][R8.64+0x1c0], R5 ;  /* 0x0001c00508002986 */ /* 0x0001ea000c10192c */
[----:B------:R-:W-:Y:S05]  /*27cb0*/  @!P3 BRA `(.L_x_395) ;  /* 0x000000000004b947 */ /* 0x000fea0003800000 */
[----:B------:R0:W5:Y:S02]  /*27cc0*/  LDG.E.LTC128B R3, desc[UR44][R6.64+0x1c4] ;  /* 0x0001c42c06037981 */ /* 0x000164000c1e1920 */
.L_x_395:
[----:B------:R-:W-:Y:S05]  /*27cd0*/  BSYNC B1 ;  /* 0x0000000000017941 */ /* 0x000fea0003800000 */
.L_x_394:
[----:B-----5:R-:W-:Y:S01]  /*27ce0*/  FMUL R4, R3, R16 ;  /* 0x0000001003047220 */ /* 0x020fe20000400000 */
[----:B------:R-:W-:Y:S01]  /*27cf0*/  ISETP.GT.AND P2, PT, R0, 0x70, P1 ;  /* 0x000000700000780c */ /* 0x000fe20000f44270 */
[----:B------:R-:W-:Y:S02]  /*27d00*/  BSSY B1, `(.L_x_396) ;  /* 0x0000005000017945 */ /* 0x000fe40003800000 */
[----:B------:R-:W-:-:S05]  /*27d10*/  FFMA R81, R81, R2, R4 ;  /* 0x0000000251517223 */ /* 0x000fca0000000004 */
[----:B------:R0:W-:Y:S05]  /*27d20*/  @P3 STG.E desc[UR44][R8.64+0x1c4], R81 ;  /* 0x0001c45108003986 */ /* 0x0001ea000c10192c */
[----:B------:R-:W-:Y:S05]  /*27d30*/  @!P2 BRA `(.L_x_397) ;  /* 0x000000000004a947 */ /* 0x000fea0003800000 */
[----:B------:R0:W5:Y:S02]  /*27d40*/  LDG.E.LTC128B R3, desc[UR44][R12.64+0x1c0] ;  /* 0x0001c02c0c037981 */ /* 0x000164000c1e1920 */
.L_x_397:
[----:B------:R-:W-:Y:S05]  /*27d50*/  BSYNC B1 ;  /* 0x0000000000017941 */ /* 0x000fea0003800000 */
.L_x_396:
        /* <DEDUP_REMOVED lines=9> */
.L_x_399:
[----:B------:R-:W-:Y:S05]  /*27df0*/  BSYNC B1 ;  /* 0x0000000000017941 */ /* 0x000fea0003800000 */
.L_x_398:
        /* <DEDUP_REMOVED lines=9> */
.L_x_401:
[----:B------:R-:W-:Y:S05]  /*27e90*/  BSYNC B1 ;  /* 0x0000000000017941 */ /* 0x000fea0003800000 */
.L_x_400:
[----:B0----5:R-:W-:Y:S01]  /*27ea0*/  FMUL R5, R3, R16 ;  /* 0x0000001003057220 */ /* 0x021fe20000400000 */
[----:B------:R-:W-:Y:S01]  /*27eb0*/  ISETP.GT.AND P3, PT, R0, 0x79, P0 ;  /* 0x000000790000780c */ /* 0x000fe20000764270 */
[----:B------:R-:W-:Y:S02]  /*27ec0*/  BSSY B1, `(.L_x_402) ;  /* 0x0000005000017945 */ /* 0x000fe40003800000 */
[----:B------:R-:W-:-:S05]  /*27ed0*/  FFMA R5, R84, R2, R5 ;  /* 0x0000000254057223 */ /* 0x000fca0000000005 */
[----:B------:R0:W-:Y:S05]  /*27ee0*/  @P2 STG.E desc[UR44][R8.64+0x1e0], R5 ;  /* 0x0001e00508002986 */ /* 0x0001ea000c10192c */
[----:B------:R-:W-:Y:S05]  /*27ef0*/  @!P3 BRA `(.L_x_403) ;  /* 0x000000000004b947 */ /* 0x000fea0003800000 */
[----:B------:R0:W5:Y:S02]  /*27f00*/  LDG.E.LTC128B R3, desc[UR44][R6.64+0x1e4] ;  /* 0x0001e42c06037981 */ /* 0x000164000c1e1920 */
.L_x_403:
[----:B------:R-:W-:Y:S05]  /*27f10*/  BSYNC B1 ;  /* 0x0000000000017941 */ /* 0x000fea0003800000 */
.L_x_402:
[----:B-----5:R-:W-:Y:S01]  /*27f20*/  FMUL R4, R3, R16 ;  /* 0x0000001003047220 */ /* 0x020fe20000400000 */
[----:B------:R-:W-:Y:S01]  /*27f30*/  ISETP.GT.AND P2, PT, R0, 0x78, P1 ;  /* 0x000000780000780c */ /* 0x000fe20000f44270 */
[----:B------:R-:W-:Y:S02]  /*27f40*/  BSSY B1, `(.L_x_404) ;  /* 0x0000005000017945 */ /* 0x000fe40003800000 */
[----:B------:R-:W-:-:S05]  /*27f50*/  FFMA R85, R85, R2, R4 ;  /* 0x0000000255557223 */ /* 0x000fca0000000004 */
[----:B------:R0:W-:Y:S05]  /*27f60*/  @P3 STG.E desc[UR44][R8.64+0x1e4], R85 ;  /* 0x0001e45508003986 */ /* 0x0001ea000c10192c */
[----:B------:R-:W-:Y:S05]  /*27f70*/  @!P2 BRA `(.L_x_405) ;  /* 0x000000000004a947 */ /* 0x000fea0003800000 */
[----:B------:R0:W5:Y:S02]  /*27f80*/  LDG.E.LTC128B R3, desc[UR44][R12.64+0x1e0] ;  /* 0x0001e02c0c037981 */ /* 0x000164000c1e1920 */
.L_x_405:
[----:B------:R-:W-:Y:S05]  /*27f90*/  BSYNC B1 ;  /* 0x0000000000017941 */ /* 0x000fea0003800000 */
.L_x_404:
        /* <DEDUP_REMOVED lines=9> */
.L_x_407:
[----:B------:R-:W-:Y:S05]  /*28030*/  BSYNC B1 ;  /* 0x0000000000017941 */ /* 0x000fea0003800000 */
.L_x_406:
        /* <DEDUP_REMOVED lines=9> */
.L_x_409:
[----:B------:R-:W-:Y:S05]  /*280d0*/  BSYNC B1 ;  /* 0x0000000000017941 */ /* 0x000fea0003800000 */
.L_x_408:
[----:B0----5:R-:W-:Y:S01]  /*280e0*/  FMUL R5, R3, R16 ;  /* 0x0000001003057220 */ /* 0x021fe20000400000 */
[----:B------:R-:W-:Y:S01]  /*280f0*/  ISETP.GT.AND P3, PT, R0, 0x81, P0 ;  /* 0x000000810000780c */ /* 0x000fe20000764270 */
[----:B------:R-:W-:Y:S02]  /*28100*/  BSSY B1, `(.L_x_410) ;  /* 0x0000005000017945 */ /* 0x000fe40003800000 */
[----:B------:R-:W-:-:S05]  /*28110*/  FFMA R5, R88, R2, R5 ;  /* 0x0000000258057223 */ /* 0x000fca0000000005 */
[----:B------:R0:W-:Y:S05]  /*28120*/  @P2 STG.E desc[UR44][R8.64+0x200], R5 ;  /* 0x0002000508002986 */ /* 0x0001ea000c10192c */
[----:B------:R-:W-:Y:S05]  /*28130*/  @!P3 BRA `(.L_x_411) ;  /* 0x000000000004b947 */ /* 0x000fea0003800000 */
[----:B------:R0:W5:Y:S02]  /*28140*/  LDG.E.LTC128B R3, desc[UR44][R6.64+0x204] ;  /* 0x0002042c06037981 */ /* 0x000164000c1e1920 */
.L_x_411:
[----:B------:R-:W-:Y:S05]  /*28150*/  BSYNC B1 ;  /* 0x0000000000017941 */ /* 0x000fea0003800000 */
.L_x_410:
[----:B-----5:R-:W-:Y:S01]  /*28160*/  FMUL R4, R3, R16 ;  /* 0x0000001003047220 */ /* 0x020fe20000400000 */
[----:B------:R-:W-:Y:S01]  /*28170*/  ISETP.GT.AND P2, PT, R0, 0x80, P1 ;  /* 0x000000800000780c */ /* 0x000fe20000f44270 */
[----:B------:R-:W-:Y:S02]  /*28180*/  BSSY B1, `(.L_x_412) ;  /* 0x0000005000017945 */ /* 0x000fe40003800000 */
[----:B------:R-:W-:-:S05]  /*28190*/  FFMA R89, R89, R2, R4 ;  /* 0x0000000259597223 */ /* 0x000fca0000000004 */
[----:B------:R0:W-:Y:S05]  /*281a0*/  @P3 STG.E desc[UR44][R8.64+0x204], R89 ;  /* 0x0002045908003986 */ /* 0x0001ea000c10192c */
[----:B------:R-:W-:Y:S05]  /*281b0*/  @!P2 BRA `(.L_x_413) ;  /* 0x000000000004a947 */ /* 0x000fea0003800000 */
[----:B------:R0:W5:Y:S02]  /*281c0*/  LDG.E.LTC128B R3, desc[UR44][R12.64+0x200] ;  /* 0x0002002c0c037981 */ /* 0x000164000c1e1920 */
.L_x_413:
[----:B------:R-:W-:Y:S05]  /*281d0*/  BSYNC B1 ;  /* 0x0000000000017941 */ /* 0x000fea0003800000 */
.L_x_412:
        /* <DEDUP_REMOVED lines=9> */
.L_x_415:
[----:B------:R-:W-:Y:S05]  /*28270*/  BSYNC B1 ;  /* 0x0000000000017941 */ /* 0x000fea0003800000 */
.L_x_414:
        /* <DEDUP_REMOVED lines=9> */
.L_x_417:
[----:B------:R-:W-:Y:S05]  /*28310*/  BSYNC B1 ;  /* 0x0000000000017941 */ /* 0x000fea0003800000 */
.L_x_416:
[----:B0----5:R-:W-:Y:S01]  /*28320*/  FMUL R5, R3, R16 ;  /* 0x0000001003057220 */ /* 0x021fe20000400000 */
[----:B------:R-:W-:Y:S01]  /*28330*/  ISETP.GT.AND P3, PT, R0, 0x89, P0 ;  /* 0x000000890000780c */ /* 0x000fe20000764270 */
[----:B------:R-:W-:Y:S02]  /*28340*/  BSSY B1, `(.L_x_418) ;  /* 0x0000005000017945 */ /* 0x000fe40003800000 */
[----:B------:R-:W-:-:S05]  /*28350*/  FFMA R5, R92, R2, R5 ;  /* 0x000000025c057223 */ /* 0x000fca0000000005 */
[----:B------:R0:W-:Y:S05]  /*28360*/  @P2 STG.E desc[UR44][R8.64+0x220], R5 ;  /* 0x0002200508002986 */ /* 0x0001ea000c10192c */
[----:B------:R-:W-:Y:S05]  /*28370*/  @!P3 BRA `(.L_x_419) ;  /* 0x000000000004b947 */ /* 0x000fea0003800000 */
[----:B------:R0:W5:Y:S02]  /*28380*/  LDG.E.LTC128B R3, desc[UR44][R6.64+0x224] ;  /* 0x0002242c06037981 */ /* 0x000164000c1e1920 */
.L_x_419:
[----:B------:R-:W-:Y:S05]  /*28390*/  BSYNC B1 ;  /* 0x0000000000017941 */ /* 0x000fea0003800000 */
.L_x_418:
[----:B-----5:R-:W-:Y:S01]  /*283a0*/  FMUL R4, R3, R16 ;  /* 0x0000001003047220 */ /* 0x020fe20000400000 */
[----:B------:R-:W-:Y:S01]  /*283b0*/  ISETP.GT.AND P2, PT, R0, 0x88, P1 ;  /* 0x000000880000780c */ /* 0x000fe20000f44270 */
[----:B------:R-:W-:Y:S02]  /*283c0*/  BSSY B1, `(.L_x_420) ;  /* 0x0000005000017945 */ /* 0x000fe40003800000 */
[----:B------:R-:W-:-:S05]  /*283d0*/  FFMA R93, R93, R2, R4 ;  /* 0x000000025d5d7223 */ /* 0x000fca0000000004 */
[----:B------:R0:W-:Y:S05]  /*283e0*/  @P3 STG.E desc[UR44][R8.64+0x224], R93 ;  /* 0x0002245d08003986 */ /* 0x0001ea000c10192c */
[----:B------:R-:W-:Y:S05]  /*283f0*/  @!P2 BRA `(.L_x_421) ;  /* 0x000000000004a947 */ /* 0x000fea0003800000 */
[----:B------:R0:W5:Y:S02]  /*28400*/  LDG.E.LTC128B R3, desc[UR44][R12.64+0x220] ;  /* 0x0002202c0c037981 */ /* 0x000164000c1e1920 */
.L_x_421:
[----:B------:R-:W-:Y:S05]  /*28410*/  BSYNC B1 ;  /* 0x0000000000017941 */ /* 0x000fea0003800000 */
.L_x_420:
        /* <DEDUP_REMOVED lines=9> */
.L_x_423:
[----:B------:R-:W-:Y:S05]  /*284b0*/  BSYNC B1 ;  /* 0x0000000000017941 */ /* 0x000fea0003800000 */
.L_x_422:
        /* <DEDUP_REMOVED lines=9> */
.L_x_425:
[----:B------:R-:W-:Y:S05]  /*28550*/  BSYNC B1 ;  /* 0x0000000000017941 */ /* 0x000fea0003800000 */
.L_x_424:
[----:B0----5:R-:W-:Y:S01]  /*28560*/  FMUL R5, R3, R16 ;  /* 0x0000001003057220 */ /* 0x021fe20000400000 */
[----:B------:R-:W-:Y:S01]  /*28570*/  ISETP.GT.AND P3, PT, R0, 0x91, P0 ;  /* 0x000000910000780c */ /* 0x000fe20000764270 */
[----:B------:R-:W-:Y:S02]  /*28580*/  BSSY B1, `(.L_x_426) ;  /* 0x0000005000017945 */ /* 0x000fe40003800000 */
[----:B------:R-:W-:-:S05]  /*28590*/  FFMA R5, R96, R2, R5 ;  /* 0x0000000260057223 */ /* 0x000fca0000000005 */
[----:B------:R0:W-:Y:S05]  /*285a0*/  @P2 STG.E desc[UR44][R8.64+0x240], R5 ;  /* 0x0002400508002986 */ /* 0x0001ea000c10192c */
[----:B------:R-:W-:Y:S05]  /*285b0*/  @!P3 BRA `(.L_x_427) ;  /* 0x000000000004b947 */ /* 0x000fea0003800000 */
[----:B------:R0:W5:Y:S02]  /*285c0*/  LDG.E.LTC128B R3, desc[UR44][R6.64+0x244] ;  /* 0x0002442c06037981 */ /* 0x000164000c1e1920 */
.L_x_427:
[----:B------:R-:W-:Y:S05]  /*285d0*/  BSYNC B1 ;  /* 0x0000000000017941 */ /* 0x000fea0003800000 */
.L_x_426:
[----:B-----5:R-:W-:Y:S01]  /*285e0*/  FMUL R4, R3, R16 ;  /* 0x0000001003047220 */ /* 0x020fe20000400000 */
[----:B------:R-:W-:Y:S01]  /*285f0*/  ISETP.GT.AND P2, PT, R0, 0x90, P1 ;  /* 0x000000900000780c */ /* 0x000fe20000f44270 */
[----:B------:R-:W-:Y:S02]  /*28600*/  BSSY B1, `(.L_x_428) ;  /* 0x0000005000017945 */ /* 0x000fe40003800000 */
[----:B------:R-:W-:-:S05]  /*28610*/  FFMA R97, R97, R2, R4 ;  /* 0x0000000261617223 */ /* 0x000fca0000000004 */
[----:B------:R0:W-:Y:S05]  /*28620*/  @P3 STG.E desc[UR44][R8.64+0x244], R97 ;  /* 0x0002446108003986 */ /* 0x0001ea000c10192c */
[----:B------:R-:W-:Y:S05]  /*28630*/  @!P2 BRA `(.L_x_429) ;  /* 0x000000000004a947 */ /* 0x000fea0003800000 */
[----:B------:R0:W5:Y:S02]  /*28640*/  LDG.E.LTC128B R3, desc[UR44][R12.64+0x240] ;  /* 0x0002402c0c037981 */ /* 0x000164000c1e1920 */
.L_x_429:
[----:B------:R-:W-:Y:S05]  /*28650*/  BSYNC B1 ;  /* 0x0000000000017941 */ /* 0x000fea0003800000 */
.L_x_428:
        /* <DEDUP_REMOVED lines=9> */
.L_x_431:
[----:B------:R-:W-:Y:S05]  /*286f0*/  BSYNC B1 ;  /* 0x0000000000017941 */ /* 0x000fea0003800000 */
.L_x_430:
        /* <DEDUP_REMOVED lines=9> */
.L_x_433:
[----:B------:R-:W-:Y:S05]  /*28790*/  BSYNC B1 ;  /* 0x0000000000017941 */ /* 0x000fea0003800000 */
.L_x_432:
[----:B0----5:R-:W-:Y:S01]  /*287a0*/  FMUL R5, R3, R16 ;  /* 0x0000001003057220 */ /* 0x021fe20000400000 */
[----:B------:R-:W-:Y:S01]  /*287b0*/  ISETP.GT.AND P3, PT, R0, 0x99, P0 ;  /* 0x000000990000780c */ /* 0x000fe20000764270 */
[----:B------:R-:W-:Y:S02]  /*287c0*/  BSSY B1, `(.L_x_434) ;  /* 0x0000005000017945 */ /* 0x000fe40003800000 */
[----:B------:R-:W-:-:S05]  /*287d0*/  FFMA R5, R100, R2, R5 ;  /* 0x0000000264057223 */ /* 0x000fca0000000005 */
[----:B------:R0:W-:Y:S05]  /*287e0*/  @P2 STG.E desc[UR44][R8.64+0x260], R5 ;  /* 0x0002600508002986 */ /* 0x0001ea000c10192c */
[----:B------:R-:W-:Y:S05]  /*287f0*/  @!P3 BRA `(.L_x_435) ;  /* 0x000000000004b947 */ /* 0x000fea0003800000 */
[----:B------:R0:W5:Y:S02]  /*28800*/  LDG.E.LTC128B R3, desc[UR44][R6.64+0x264] ;  /* 0x0002642c06037981 */ /* 0x000164000c1e1920 */
.L_x_435:
[----:B------:R-:W-:Y:S05]  /*28810*/  BSYNC B1 ;  /* 0x0000000000017941 */ /* 0x000fea0003800000 */
.L_x_434:
[----:B-----5:R-:W-:Y:S01]  /*28820*/  FMUL R4, R3, R16 ;  /* 0x0000001003047220 */ /* 0x020fe20000400000 */
[----:B------:R-:W-:Y:S01]  /*28830*/  ISETP.GT.AND P2, PT, R0, 0x98, P1 ;  /* 0x000000980000780c */ /* 0x000fe20000f44270 */
[----:B------:R-:W-:Y:S02]  /*28840*/  BSSY B1, `(.L_x_436) ;  /* 0x0000005000017945 */ /* 0x000fe40003800000 */
[----:B------:R-:W-:-:S05]  /*28850*/  FFMA R101, R101, R2, R4 ;  /* 0x0000000265657223 */ /* 0x000fca0000000004 */
[----:B------:R0:W-:Y:S05]  /*28860*/  @P3 STG.E desc[UR44][R8.64+0x264], R101 ;  /* 0x0002646508003986 */ /* 0x0001ea000c10192c */
[----:B------:R-:W-:Y:S05]  /*28870*/  @!P2 BRA `(.L_x_437) ;  /* 0x000000000004a947 */ /* 0x000fea0003800000 */
[----:B------:R0:W5:Y:S02]  /*28880*/  LDG.E.LTC128B R3, desc[UR44][R12.64+0x260] ;  /* 0x0002602c0c037981 */ /* 0x000164000c1e1920 */
.L_x_437:
[----:B------:R-:W-:Y:S05]  /*28890*/  BSYNC B1 ;  /* 0x0000000000017941 */ /* 0x000fea0003800000 */
.L_x_436:
        /* <DEDUP_REMOVED lines=9> */
.L_x_439:
[----:B------:R-:W-:Y:S05]  /*28930*/  BSYNC B1 ;  /* 0x0000000000017941 */ /* 0x000fea0003800000 */
.L_x_438:
        /* <DEDUP_REMOVED lines=9> */
.L_x_441:
[----:B------:R-:W-:Y:S05]  /*289d0*/  BSYNC B1 ;  /* 0x0000000000017941 */ /* 0x000fea0003800000 */
.L_x_440:
[----:B0----5:R-:W-:Y:S01]  /*289e0*/  FMUL R5, R3, R16 ;  /* 0x0000001003057220 */ /* 0x021fe20000400000 */
[----:B------:R-:W-:Y:S01]  /*289f0*/  ISETP.GT.AND P3, PT, R0, 0xa1, P0 ;  /* 0x000000a10000780c */ /* 0x000fe20000764270 */
[----:B------:R-:W-:Y:S02]  /*28a00*/  BSSY B1, `(.L_x_442) ;  /* 0x0000005000017945 */ /* 0x000fe40003800000 */
[----:B------:R-:W-:-:S05]  /*28a10*/  FFMA R5, R104, R2, R5 ;  /* 0x0000000268057223 */ /* 0x000fca0000000005 */
[----:B------:R0:W-:Y:S05]  /*28a20*/  @P2 STG.E desc[UR44][R8.64+0x280], R5 ;  /* 0x0002800508002986 */ /* 0x0001ea000c10192c */
[----:B------:R-:W-:Y:S05]  /*28a30*/  @!P3 BRA `(.L_x_443) ;  /* 0x000000000004b947 */ /* 0x000fea0003800000 */
[----:B------:R0:W5:Y:S02]  /*28a40*/  LDG.E.LTC128B R3, desc[UR44][R6.64+0x284] ;  /* 0x0002842c06037981 */ /* 0x000164000c1e1920 */
.L_x_443:
[----:B------:R-:W-:Y:S05]  /*28a50*/  BSYNC B1 ;  /* 0x0000000000017941 */ /* 0x000fea0003800000 */
.L_x_442:
[----:B-----5:R-:W-:Y:S01]  /*28a60*/  FMUL R4, R3, R16 ;  /* 0x0000001003047220 */ /* 0x020fe20000400000 */
[----:B------:R-:W-:Y:S01]  /*28a70*/  ISETP.GT.AND P2, PT, R0, 0xa0, P1 ;  /* 0x000000a00000780c */ /* 0x000fe20000f44270 */
[----:B------:R-:W-:Y:S02]  /*28a80*/  BSSY B1, `(.L_x_444) ;  /* 0x0000005000017945 */ /* 0x000fe40003800000 */
[----:B------:R-:W-:-:S05]  /*28a90*/  FFMA R105, R105, R2, R4 ;  /* 0x0000000269697223 */ /* 0x000fca0000000004 */
[----:B------:R0:W-:Y:S05]  /*28aa0*/  @P3 STG.E desc[UR44][R8.64+0x284], R105 ;  /* 0x0002846908003986 */ /* 0x0001ea000c10192c */
[----:B------:R-:W-:Y:S05]  /*28ab0*/  @!P2 BRA `(.L_x_445) ;  /* 0x000000000004a947 */ /* 0x000fea0003800000 */
[----:B------:R0:W5:Y:S02]  /*28ac0*/  LDG.E.LTC128B R3, desc[UR44][R12.64+0x280] ;  /* 0x0002802c0c037981 */ /* 0x000164000c1e1920 */
.L_x_445:
[----:B------:R-:W-:Y:S05]  /*28ad0*/  BSYNC B1 ;  /* 0x0000000000017941 */ /* 0x000fea0003800000 */
.L_x_444:
        /* <DEDUP_REMOVED lines=9> */
.L_x_447:
[----:B------:R-:W-:Y:S05]  /*28b70*/  BSYNC B1 ;  /* 0x0000000000017941 */ /* 0x000fea0003800000 */
.L_x_446:
        /* <DEDUP_REMOVED lines=9> */
.L_x_449:
[----:B------:R-:W-:Y:S05]  /*28c10*/  BSYNC B1 ;  /* 0x0000000000017941 */ /* 0x000fea0003800000 */
.L_x_448:
[----:B0----5:R-:W-:Y:S01]  /*28c20*/  FMUL R5, R3, R16 ;  /* 0x0000001003057220 */ /* 0x021fe20000400000 */
[----:B------:R-:W-:Y:S01]  /*28c30*/  ISETP.GT.AND P3, PT, R0, 0xa9, P0 ;  /* 0x000000a90000780c */ /* 0x000fe20000764270 */
[----:B------:R-:W-:Y:S02]  /*28c40*/  BSSY B1, `(.L_x_450) ;  /* 0x0000005000017945 */ /* 0x000fe40003800000 */
[----:B------:R-:W-:-:S05]  /*28c50*/  FFMA R5, R108, R2, R5 ;  /* 0x000000026c057223 */ /* 0x000fca0000000005 */
[----:B------:R0:W-:Y:S05]  /*28c60*/  @P2 STG.E desc[UR44][R8.64+0x2a0], R5 ;  /* 0x0002a00508002986 */ /* 0x0001ea000c10192c */
[----:B------:R-:W-:Y:S05]  /*28c70*/  @!P3 BRA `(.L_x_451) ;  /* 0x000000000004b947 */ /* 0x000fea0003800000 */
[----:B------:R0:W5:Y:S02]  /*28c80*/  LDG.E.LTC128B R3, desc[UR44][R6.64+0x2a4] ;  /* 0x0002a42c06037981 */ /* 0x000164000c1e1920 */
.L_x_451:
[----:B------:R-:W-:Y:S05]  /*28c90*/  BSYNC B1 ;  /* 0x0000000000017941 */ /* 0x000fea0003800000 */
.L_x_450:
[----:B-----5:R-:W-:Y:S01]  /*28ca0*/  FMUL R4, R3, R16 ;  /* 0x0000001003047220 */ /* 0x020fe20000400000 */
[----:B------:R-:W-:Y:S01]  /*28cb0*/  ISETP.GT.AND P2, PT, R0, 0xa8, P1 ;  /* 0x000000a80000780c */ /* 0x000fe20000f44270 */
[----:B------:R-:W-:Y:S02]  /*28cc0*/  BSSY B1, `(.L_x_452) ;  /* 0x0000005000017945 */ /* 0x000fe40003800000 */
[----:B------:R-:W-:-:S05]  /*28cd0*/  FFMA R109, R109, R2, R4 ;  /* 0x000000026d6d7223 */ /* 0x000fca0000000004 */
[----:B------:R0:W-:Y:S05]  /*28ce0*/  @P3 STG.E desc[UR44][R8.64+0x2a4], R109 ;  /* 0x0002a46d08003986 */ /* 0x0001ea000c10192c */
[----:B------:R-:W-:Y:S05]  /*28cf0*/  @!P2 BRA `(.L_x_453) ;  /* 0x000000000004a947 */ /* 0x000fea0003800000 */
[----:B------:R0:W5:Y:S02]  /*28d00*/  LDG.E.LTC128B R3, desc[UR44][R12.64+0x2a0] ;  /* 0x0002a02c0c037981 */ /* 0x000164000c1e1920 */
.L_x_453:
[----:B------:R-:W-:Y:S05]  /*28d10*/  BSYNC B1 ;  /* 0x0000000000017941 */ /* 0x000fea0003800000 */
.L_x_452:
        /* <DEDUP_REMOVED lines=9> */
.L_x_455:
[----:B------:R-:W-:Y:S05]  /*28db0*/  BSYNC B1 ;  /* 0x0000000000017941 */ /* 0x000fea0003800000 */
.L_x_454:
        /* <DEDUP_REMOVED lines=9> */
.L_x_457:
[----:B------:R-:W-:Y:S05]  /*28e50*/  BSYNC B1 ;  /* 0x0000000000017941 */ /* 0x000fea0003800000 */
.L_x_456:
[----:B0----5:R-:W-:Y:S01]  /*28e60*/  FMUL R5, R3, R16 ;  /* 0x0000001003057220 */ /* 0x021fe20000400000 */
[----:B------:R-:W-:Y:S01]  /*28e70*/  ISETP.GT.AND P3, PT, R0, 0xb1, P0 ;  /* 0x000000b10000780c */ /* 0x000fe20000764270 */
[----:B------:R-:W-:Y:S02]  /*28e80*/  BSSY B1, `(.L_x_458) ;  /* 0x0000005000017945 */ /* 0x000fe40003800000 */
[----:B------:R-:W-:-:S05]  /*28e90*/  FFMA R5, R112, R2, R5 ;  /* 0x0000000270057223 */ /* 0x000fca0000000005 */
[----:B------:R0:W-:Y:S05]  /*28ea0*/  @P2 STG.E desc[UR44][R8.64+0x2c0], R5 ;  /* 0x0002c00508002986 */ /* 0x0001ea000c10192c */
[----:B------:R-:W-:Y:S05]  /*28eb0*/  @!P3 BRA `(.L_x_459) ;  /* 0x000000000004b947 */ /* 0x000fea0003800000 */
[----:B------:R0:W5:Y:S02]  /*28ec0*/  LDG.E.LTC128B R3, desc[UR44][R6.64+0x2c4] ;  /* 0x0002c42c06037981 */ /* 0x000164000c1e1920 */
.L_x_459:
[----:B------:R-:W-:Y:S05]  /*28ed0*/  BSYNC B1 ;  /* 0x0000000000017941 */ /* 0x000fea0003800000 */
.L_x_458:
[----:B-----5:R-:W-:Y:S01]  /*28ee0*/  FMUL R4, R3, R16 ;  /* 0x0000001003047220 */ /* 0x020fe20000400000 */
[----:B------:R-:W-:Y:S01]  /*28ef0*/  ISETP.GT.AND P2, PT, R0, 0xb0, P1 ;  /* 0x000000b00000780c */ /* 0x000fe20000f44270 */
[----:B------:R-:W-:Y:S02]  /*28f00*/  BSSY B1, `(.L_x_460) ;  /* 0x0000005000017945 */ /* 0x000fe40003800000 */
[----:B------:R-:W-:-:S05]  /*28f10*/  FFMA R113, R113, R2, R4 ;  /* 0x0000000271717223 */ /* 0x000fca0000000004 */
[----:B------:R0:W-:Y:S05]  /*28f20*/  @P3 STG.E desc[UR44][R8.64+0x2c4], R113 ;  /* 0x0002c47108003986 */ /* 0x0001ea000c10192c */
[----:B------:R-:W-:Y:S05]  /*28f30*/  @!P2 BRA `(.L_x_461) ;  /* 0x000000000004a947 */ /* 0x000fea0003800000 */
[----:B------:R0:W5:Y:S02]  /*28f40*/  LDG.E.LTC128B R3, desc[UR44][R12.64+0x2c0] ;  /* 0x0002c02c0c037981 */ /* 0x000164000c1e1920 */
.L_x_461:
[----:B------:R-:W-:Y:S05]  /*28f50*/  BSYNC B1 ;  /* 0x0000000000017941 */ /* 0x000fea0003800000 */
.L_x_460:
        /* <DEDUP_REMOVED lines=9> */
.L_x_463:
[----:B------:R-:W-:Y:S05]  /*28ff0*/  BSYNC B1 ;  /* 0x0000000000017941 */ /* 0x000fea0003800000 */
.L_x_462:
        /* <DEDUP_REMOVED lines=9> */
.L_x_465:
[----:B------:R-:W-:Y:S05]  /*29090*/  BSYNC B1 ;  /* 0x0000000000017941 */ /* 0x000fea0003800000 */
.L_x_464:
[----:B0----5:R-:W-:Y:S01]  /*290a0*/  FMUL R5, R3, R16 ;  /* 0x0000001003057220 */ /* 0x021fe20000400000 */
[----:B------:R-:W-:Y:S01]  /*290b0*/  ISETP.GT.AND P3, PT, R0, 0xb9, P0 ;  /* 0x000000b90000780c */ /* 0x000fe20000764270 */
[----:B------:R-:W-:Y:S02]  /*290c0*/  BSSY B1, `(.L_x_466) ;  /* 0x0000005000017945 */ /* 0x000fe40003800000 */
[----:B------:R-:W-:-:S05]  /*290d0*/  FFMA R5, R116, R2, R5 ;  /* 0x0000000274057223 */ /* 0x000fca0000000005 */
[----:B------:R0:W-:Y:S05]  /*290e0*/  @P2 STG.E desc[UR44][R8.64+0x2e0], R5 ;  /* 0x0002e00508002986 */ /* 0x0001ea000c10192c */
[----:B------:R-:W-:Y:S05]  /*290f0*/  @!P3 BRA `(.L_x_467) ;  /* 0x000000000004b947 */ /* 0x000fea0003800000 */
[----:B------:R0:W5:Y:S02]  /*29100*/  LDG.E.LTC128B R3, desc[UR44][R6.64+0x2e4] ;  /* 0x0002e42c06037981 */ /* 0x000164000c1e1920 */
.L_x_467:
[----:B------:R-:W-:Y:S05]  /*29110*/  BSYNC B1 ;  /* 0x0000000000017941 */ /* 0x000fea0003800000 */
.L_x_466:
[----:B-----5:R-:W-:Y:S01]  /*29120*/  FMUL R4, R3, R16 ;  /* 0x0000001003047220 */ /* 0x020fe20000400000 */
[----:B------:R-:W-:Y:S01]  /*29130*/  ISETP.GT.AND P2, PT, R0, 0xb8, P1 ;  /* 0x000000b80000780c */ /* 0x000fe20000f44270 */
[----:B------:R-:W-:Y:S02]  /*29140*/  BSSY B1, `(.L_x_468) ;  /* 0x0000005000017945 */ /* 0x000fe40003800000 */
[----:B------:R-:W-:-:S05]  /*29150*/  FFMA R117, R117, R2, R4 ;  /* 0x0000000275757223 */ /* 0x000fca0000000004 */
[----:B------:R0:W-:Y:S05]  /*29160*/  @P3 STG.E desc[UR44][R8.64+0x2e4], R117 ;  /* 0x0002e47508003986 */ /* 0x0001ea000c10192c */
[----:B------:R-:W-:Y:S05]  /*29170*/  @!P2 BRA `(.L_x_469) ;  /* 0x000000000004a947 */ /* 0x000fea0003800000 */
[----:B------:R0:W5:Y:S02]  /*29180*/  LDG.E.LTC128B R3, desc[UR44][R12.64+0x2e0] ;  /* 0x0002e02c0c037981 */ /* 0x000164000c1e1920 */
.L_x_469:
[----:B------:R-:W-:Y:S05]  /*29190*/  BSYNC B1 ;  /* 0x0000000000017941 */ /* 0x000fea0003800000 */
.L_x_468:
        /* <DEDUP_REMOVED lines=9> */
.L_x_471:
[----:B------:R-:W-:Y:S05]  /*29230*/  BSYNC B1 ;  /* 0x0000000000017941 */ /* 0x000fea0003800000 */
.L_x_470:
        /* <DEDUP_REMOVED lines=9> */
.L_x_473:
[----:B------:R-:W-:Y:S05]  /*292d0*/  BSYNC B1 ;  /* 0x0000000000017941 */ /* 0x000fea0003800000 */
.L_x_472:
[----:B0----5:R-:W-:Y:S01]  /*292e0*/  FMUL R5, R3, R16 ;  /* 0x0000001003057220 */ /* 0x021fe20000400000 */
[----:B------:R-:W-:Y:S01]  /*292f0*/  ISETP.GT.AND P3, PT, R0, 0xc1, P0 ;  /* 0x000000c10000780c */ /* 0x000fe20000764270 */
[----:B------:R-:W-:Y:S02]  /*29300*/  BSSY B1, `(.L_x_474) ;  /* 0x0000005000017945 */ /* 0x000fe40003800000 */
[----:B------:R-:W-:-:S05]  /*29310*/  FFMA R5, R120, R2, R5 ;  /* 0x0000000278057223 */ /* 0x000fca0000000005 */
[----:B------:R0:W-:Y:S05]  /*29320*/  @P2 STG.E desc[UR44][R8.64+0x300], R5 ;  /* 0x0003000508002986 */ /* 0x0001ea000c10192c */
[----:B------:R-:W-:Y:S05]  /*29330*/  @!P3 BRA `(.L_x_475) ;  /* 0x000000000004b947 */ /* 0x000fea0003800000 */
[----:B------:R0:W5:Y:S02]  /*29340*/  LDG.E.LTC128B R3, desc[UR44][R6.64+0x304] ;  /* 0x0003042c06037981 */ /* 0x000164000c1e1920 */
.L_x_475:
[----:B------:R-:W-:Y:S05]  /*29350*/  BSYNC B1 ;  /* 0x0000000000017941 */ /* 0x000fea0003800000 */
.L_x_474:
[----:B-----5:R-:W-:Y:S01]  /*29360*/  FMUL R4, R3, R16 ;  /* 0x0000001003047220 */ /* 0x020fe20000400000 */
[----:B------:R-:W-:Y:S01]  /*29370*/  ISETP.GT.AND P2, PT, R0, 0xc0, P1 ;  /* 0x000000c00000780c */ /* 0x000fe20000f44270 */
[----:B------:R-:W-:Y:S02]  /*29380*/  BSSY B1, `(.L_x_476) ;  /* 0x0000005000017945 */ /* 0x000fe40003800000 */
[----:B------:R-:W-:-:S05]  /*29390*/  FFMA R121, R121, R2, R4 ;  /* 0x0000000279797223 */ /* 0x000fca0000000004 */
[----:B------:R0:W-:Y:S05]  /*293a0*/  @P3 STG.E desc[UR44][R8.64+0x304], R121 ;  /* 0x0003047908003986 */ /* 0x0001ea000c10192c */
[----:B------:R-:W-:Y:S05]  /*293b0*/  @!P2 BRA `(.L_x_477) ;  /* 0x000000000004a947 */ /* 0x000fea0003800000 */
[----:B------:R0:W5:Y:S02]  /*293c0*/  LDG.E.LTC128B R3, desc[UR44][R12.64+0x300] ;  /* 0x0003002c0c037981 */ /* 0x000164000c1e1920 */
.L_x_477:
[----:B------:R-:W-:Y:S05]  /*293d0*/  BSYNC B1 ;  /* 0x0000000000017941 */ /* 0x000fea0003800000 */
.L_x_476:
        /* <DEDUP_REMOVED lines=9> */
.L_x_479:
[----:B------:R-:W-:Y:S05]  /*29470*/  BSYNC B1 ;  /* 0x0000000000017941 */ /* 0x000fea0003800000 */
.L_x_478:
        /* <DEDUP_REMOVED lines=9> */
.L_x_481:
[----:B------:R-:W-:Y:S05]  /*29510*/  BSYNC B1 ;  /* 0x0000000000017941 */ /* 0x000fea0003800000 */
.L_x_480:
[----:B0----5:R-:W-:Y:S01]  /*29520*/  FMUL R5, R3, R16 ;  /* 0x0000001003057220 */ /* 0x021fe20000400000 */
[----:B------:R-:W-:Y:S01]  /*29530*/  ISETP.GT.AND P3, PT, R0, 0xc9, P0 ;  /* 0x000000c90000780c */ /* 0x000fe20000764270 */
[----:B------:R-:W-:Y:S02]  /*29540*/  BSSY B1, `(.L_x_482) ;  /* 0x0000005000017945 */ /* 0x000fe40003800000 */
[----:B------:R-:W-:-:S05]  /*29550*/  FFMA R5, R124, R2, R5 ;  /* 0x000000027c057223 */ /* 0x000fca0000000005 */
[----:B------:R0:W-:Y:S05]  /*29560*/  @P2 STG.E desc[UR44][R8.64+0x320], R5 ;  /* 0x0003200508002986 */ /* 0x0001ea000c10192c */
[----:B------:R-:W-:Y:S05]  /*29570*/  @!P3 BRA `(.L_x_483) ;  /* 0x000000000004b947 */ /* 0x000fea0003800000 */
[----:B------:R0:W5:Y:S02]  /*29580*/  LDG.E.LTC128B R3, desc[UR44][R6.64+0x324] ;  /* 0x0003242c06037981 */ /* 0x000164000c1e1920 */
.L_x_483:
[----:B------:R-:W-:Y:S05]  /*29590*/  BSYNC B1 ;  /* 0x0000000000017941 */ /* 0x000fea0003800000 */
.L_x_482:
[----:B-----5:R-:W-:Y:S01]  /*295a0*/  FMUL R4, R3, R16 ;  /* 0x0000001003047220 */ /* 0x020fe20000400000 */
[----:B------:R-:W-:Y:S01]  /*295b0*/  ISETP.GT.AND P2, PT, R0, 0xc8, P1 ;  /* 0x000000c80000780c */ /* 0x000fe20000f44270 */
[----:B------:R-:W-:Y:S02]  /*295c0*/  BSSY B1, `(.L_x_484) ;  /* 0x0000005000017945 */ /* 0x000fe40003800000 */
[----:B------:R-:W-:-:S05]  /*295d0*/  FFMA R125, R125, R2, R4 ;  /* 0x000000027d7d7223 */ /* 0x000fca0000000004 */
[----:B------:R0:W-:Y:S05]  /*295e0*/  @P3 STG.E desc[UR44][R8.64+0x324], R125 ;  /* 0x0003247d08003986 */ /* 0x0001ea000c10192c */
[----:B------:R-:W-:Y:S05]  /*295f0*/  @!P2 BRA `(.L_x_485) ;  /* 0x000000000004a947 */ /* 0x000fea0003800000 */
[----:B------:R0:W5:Y:S02]  /*29600*/  LDG.E.LTC128B R3, desc[UR44][R12.64+0x320] ;  /* 0x0003202c0c037981 */ /* 0x000164000c1e1920 */
.L_x_485:
[----:B------:R-:W-:Y:S05]  /*29610*/  BSYNC B1 ;  /* 0x0000000000017941 */ /* 0x000fea0003800000 */
.L_x_484:
        /* <DEDUP_REMOVED lines=9> */
.L_x_487:
[----:B------:R-:W-:Y:S05]  /*296b0*/  BSYNC B1 ;  /* 0x0000000000017941 */ /* 0x000fea0003800000 */
.L_x_486:
        /* <DEDUP_REMOVED lines=9> */
.L_x_489:
[----:B------:R-:W-:Y:S05]  /*29750*/  BSYNC B1 ;  /* 0x0000000000017941 */ /* 0x000fea0003800000 */
.L_x_488:
[----:B0----5:R-:W-:Y:S01]  /*29760*/  FMUL R5, R3, R16 ;  /* 0x0000001003057220 */ /* 0x021fe20000400000 */
[----:B------:R-:W-:Y:S01]  /*29770*/  ISETP.GT.AND P3, PT, R0, 0xd1, P0 ;  /* 0x000000d10000780c */ /* 0x000fe20000764270 */
[----:B------:R-:W-:Y:S02]  /*29780*/  BSSY B1, `(.L_x_490) ;  /* 0x0000005000017945 */ /* 0x000fe40003800000 */
[----:B------:R-:W-:-:S05]  /*29790*/  FFMA R5, R128, R2, R5 ;  /* 0x0000000280057223 */ /* 0x000fca0000000005 */
[----:B------:R0:W-:Y:S05]  /*297a0*/  @P2 STG.E desc[UR44][R8.64+0x340], R5 ;  /* 0x0003400508002986 */ /* 0x0001ea000c10192c */
[----:B------:R-:W-:Y:S05]  /*297b0*/  @!P3 BRA `(.L_x_491) ;  /* 0x000000000004b947 */ /* 0x000fea0003800000 */
[----:B------:R0:W5:Y:S02]  /*297c0*/  LDG.E.LTC128B R3, desc[UR44][R6.64+0x344] ;  /* 0x0003442c06037981 */ /* 0x000164000c1e1920 */
.L_x_491:
[----:B------:R-:W-:Y:S05]  /*297d0*/  BSYNC B1 ;  /* 0x0000000000017941 */ /* 0x000fea0003800000 */
.L_x_490:
[----:B-----5:R-:W-:Y:S01]  /*297e0*/  FMUL R4, R3, R16 ;  /* 0x0000001003047220 */ /* 0x020fe20000400000 */
[----:B------:R-:W-:Y:S01]  /*297f0*/  ISETP.GT.AND P2, PT, R0, 0xd0, P1 ;  /* 0x000000d00000780c */ /* 0x000fe20000f44270 */
[----:B------:R-:W-:Y:S02]  /*29800*/  BSSY B1, `(.L_x_492) ;  /* 0x0000005000017945 */ /* 0x000fe40003800000 */
[----:B------:R-:W-:-:S05]  /*29810*/  FFMA R129, R129, R2, R4 ;  /* 0x0000000281817223 */ /* 0x000fca0000000004 */
[----:B------:R0:W-:Y:S05]  /*29820*/  @P3 STG.E desc[UR44][R8.64+0x344], R129 ;  /* 0x0003448108003986 */ /* 0x0001ea000c10192c */
[----:B------:R-:W-:Y:S05]  /*29830*/  @!P2 BRA `(.L_x_493) ;  /* 0x000000000004a947 */ /* 0x000fea0003800000 */
[----:B------:R0:W5:Y:S02]  /*29840*/  LDG.E.LTC128B R3, desc[UR44][R12.64+0x340] ;  /* 0x0003402c0c037981 */ /* 0x000164000c1e1920 */
.L_x_493:
[----:B------:R-:W-:Y:S05]  /*29850*/  BSYNC B1 ;  /* 0x0000000000017941 */ /* 0x000fea0003800000 */
.L_x_492:
        /* <DEDUP_REMOVED lines=9> */
.L_x_495:
[----:B------:R-:W-:Y:S05]  /*298f0*/  BSYNC B1 ;  /* 0x0000000000017941 */ /* 0x000fea0003800000 */
.L_x_494:
        /* <DEDUP_REMOVED lines=9> */
.L_x_497:
[----:B------:R-:W-:Y:S05]  /*29990*/  BSYNC B1 ;  /* 0x0000000000017941 */ /* 0x000fea0003800000 */
.L_x_496:
[----:B0----5:R-:W-:Y:S01]  /*299a0*/  FMUL R5, R3, R16 ;  /* 0x0000001003057220 */ /* 0x021fe20000400000 */
[----:B------:R-:W-:Y:S01]  /*299b0*/  ISETP.GT.AND P3, PT, R0, 0xd9, P0 ;  /* 0x000000d90000780c */ /* 0x000fe20000764270 */
[----:B------:R-:W-:Y:S02]  /*299c0*/  BSSY B1, `(.L_x_498) ;  /* 0x0000005000017945 */ /* 0x000fe40003800000 */
[----:B------:R-:W-:-:S05]  /*299d0*/  FFMA R5, R132, R2, R5 ;  /* 0x0000000284057223 */ /* 0x000fca0000000005 */
[----:B------:R0:W-:Y:S05]  /*299e0*/  @P2 STG.E desc[UR44][R8.64+0x360], R5 ;  /* 0x0003600508002986 */ /* 0x0001ea000c10192c */
[----:B------:R-:W-:Y:S05]  /*299f0*/  @!P3 BRA `(.L_x_499) ;  /* 0x000000000004b947 */ /* 0x000fea0003800000 */
[----:B------:R0:W5:Y:S02]  /*29a00*/  LDG.E.LTC128B R3, desc[UR44][R6.64+0x364] ;  /* 0x0003642c06037981 */ /* 0x000164000c1e1920 */
.L_x_499:
[----:B------:R-:W-:Y:S05]  /*29a10*/  BSYNC B1 ;  /* 0x0000000000017941 */ /* 0x000fea0003800000 */
.L_x_498:
[----:B-----5:R-:W-:Y:S01]  /*29a20*/  FMUL R4, R3, R16 ;  /* 0x0000001003047220 */ /* 0x020fe20000400000 */
[----:B------:R-:W-:Y:S01]  /*29a30*/  ISETP.GT.AND P2, PT, R0, 0xd8, P1 ;  /* 0x000000d80000780c */ /* 0x000fe20000f44270 */
[----:B------:R-:W-:Y:S02]  /*29a40*/  BSSY B1, `(.L_x_500) ;  /* 0x0000005000017945 */ /* 0x000fe40003800000 */
[----:B------:R-:W-:-:S05]  /*29a50*/  FFMA R133, R133, R2, R4 ;  /* 0x0000000285857223 */ /* 0x000fca0000000004 */
[----:B------:R0:W-:Y:S05]  /*29a60*/  @P3 STG.E desc[UR44][R8.64+0x364], R133 ;  /* 0x0003648508003986 */ /* 0x0001ea000c10192c */
[----:B------:R-:W-:Y:S05]  /*29a70*/  @!P2 BRA `(.L_x_501) ;  /* 0x000000000004a947 */ /* 0x000fea0003800000 */
[----:B------:R0:W5:Y:S02]  /*29a80*/  LDG.E.LTC128B R3, desc[UR44][R12.64+0x360] ;  /* 0x0003602c0c037981 */ /* 0x000164000c1e1920 */
.L_x_501:
[----:B------:R-:W-:Y:S05]  /*29a90*/  BSYNC B1 ;  /* 0x0000000000017941 */ /* 0x000fea0003800000 */
.L_x_500:
        /* <DEDUP_REMOVED lines=9> */
.L_x_503:
[----:B------:R-:W-:Y:S05]  /*29b30*/  BSYNC B1 ;  /* 0x0000000000017941 */ /* 0x000fea0003800000 */
.L_x_502:
        /* <DEDUP_REMOVED lines=9> */
.L_x_505:
[----:B------:R-:W-:Y:S05]  /*29bd0*/  BSYNC B1 ;  /* 0x0000000000017941 */ /* 0x000fea0003800000 */
.L_x_504:
[----:B0----5:R-:W-:Y:S01]  /*29be0*/  FMUL R5, R3, R16 ;  /* 0x0000001003057220 */ /* 0x021fe20000400000 */
[----:B------:R-:W-:Y:S01]  /*29bf0*/  ISETP.GT.AND P3, PT, R0, 0xe1, P0 ;  /* 0x000000e10000780c */ /* 0x000fe20000764270 */
[----:B------:R-:W-:Y:S02]  /*29c00*/  BSSY B1, `(.L_x_506) ;  /* 0x0000005000017945 */ /* 0x000fe40003800000 */
[----:B------:R-:W-:-:S05]  /*29c10*/  FFMA R5, R136, R2, R5 ;  /* 0x0000000288057223 */ /* 0x000fca0000000005 */
[----:B------:R0:W-:Y:S05]  /*29c20*/  @P2 STG.E desc[UR44][R8.64+0x380], R5 ;  /* 0x0003800508002986 */ /* 0x0001ea000c10192c */
[----:B------:R-:W-:Y:S05]  /*29c30*/  @!P3 BRA `(.L_x_507) ;  /* 0x000000000004b947 */ /* 0x000fea0003800000 */
[----:B------:R0:W5:Y:S02]  /*29c40*/  LDG.E.LTC128B R3, desc[UR44][R6.64+0x384] ;  /* 0x0003842c06037981 */ /* 0x000164000c1e1920 */
.L_x_507:
[----:B------:R-:W-:Y:S05]  /*29c50*/  BSYNC B1 ;  /* 0x0000000000017941 */ /* 0x000fea0003800000 */
.L_x_506:
[----:B-----5:R-:W-:Y:S01]  /*29c60*/  FMUL R4, R3, R16 ;  /* 0x0000001003047220 */ /* 0x020fe20000400000 */
[----:B------:R-:W-:Y:S01]  /*29c70*/  ISETP.GT.AND P2, PT, R0, 0xe0, P1 ;  /* 0x000000e00000780c */ /* 0x000fe20000f44270 */
[----:B------:R-:W-:Y:S02]  /*29c80*/  BSSY B1, `(.L_x_508) ;  /* 0x0000005000017945 */ /* 0x000fe40003800000 */
[----:B------:R-:W-:-:S05]  /*29c90*/  FFMA R137, R137, R2, R4 ;  /* 0x0000000289897223 */ /* 0x000fca0000000004 */
[----:B------:R0:W-:Y:S05]  /*29ca0*/  @P3 STG.E desc[UR44][R8.64+0x384], R137 ;  /* 0x0003848908003986 */ /* 0x0001ea000c10192c */
[----:B------:R-:W-:Y:S05]  /*29cb0*/  @!P2 BRA `(.L_x_509) ;  /* 0x000000000004a947 */ /* 0x000fea0003800000 */
[----:B------:R0:W5:Y:S02]  /*29cc0*/  LDG.E.LTC128B R3, desc[UR44][R12.64+0x380] ;  /* 0x0003802c0c037981 */ /* 0x000164000c1e1920 */
.L_x_509:
[----:B------:R-:W-:Y:S05]  /*29cd0*/  BSYNC B1 ;  /* 0x0000000000017941 */ /* 0x000fea0003800000 */
.L_x_508:
        /* <DEDUP_REMOVED lines=9> */
.L_x_511:
[----:B------:R-:W-:Y:S05]  /*29d70*/  BSYNC B1 ;  /* 0x0000000000017941 */ /* 0x000fea0003800000 */
.L_x_510:
        /* <DEDUP_REMOVED lines=9> */
.L_x_513:
[----:B------:R-:W-:Y:S05]  /*29e10*/  BSYNC B1 ;  /* 0x0000000000017941 */ /* 0x000fea0003800000 */
.L_x_512:
[----:B0----5:R-:W-:Y:S01]  /*29e20*/  FMUL R5, R3, R16 ;  /* 0x0000001003057220 */ /* 0x021fe20000400000 */
[----:B------:R-:W-:Y:S01]  /*29e30*/  ISETP.GT.AND P3, PT, R0, 0xe9, P0 ;  /* 0x000000e90000780c */ /* 0x000fe20000764270 */
[----:B------:R-:W-:Y:S02]  /*29e40*/  BSSY B1, `(.L_x_514) ;  /* 0x0000005000017945 */ /* 0x000fe40003800000 */
[----:B------:R-:W-:-:S05]  /*29e50*/  FFMA R5, R140, R2, R5 ;  /* 0x000000028c057223 */ /* 0x000fca0000000005 */
[----:B------:R0:W-:Y:S05]  /*29e60*/  @P2 STG.E desc[UR44][R8.64+0x3a0], R5 ;  /* 0x0003a00508002986 */ /* 0x0001ea000c10192c */
[----:B------:R-:W-:Y:S05]  /*29e70*/  @!P3 BRA `(.L_x_515) ;  /* 0x000000000004b947 */ /* 0x000fea0003800000 */
[----:B------:R0:W5:Y:S02]  /*29e80*/  LDG.E.LTC128B R3, desc[UR44][R6.64+0x3a4] ;  /* 0x0003a42c06037981 */ /* 0x000164000c1e1920 */
.L_x_515:
[----:B------:R-:W-:Y:S05]  /*29e90*/  BSYNC B1 ;  /* 0x0000000000017941 */ /* 0x000fea0003800000 */
.L_x_514:
[----:B-----5:R-:W-:Y:S01]  /*29ea0*/  FMUL R4, R3, R16 ;  /* 0x0000001003047220 */ /* 0x020fe20000400000 */
[----:B------:R-:W-:Y:S01]  /*29eb0*/  ISETP.GT.AND P2, PT, R0, 0xe8, P1 ;  /* 0x000000e80000780c */ /* 0x000fe20000f44270 */
[----:B------:R-:W-:Y:S02]  /*29ec0*/  BSSY B1, `(.L_x_516) ;  /* 0x0000005000017945 */ /* 0x000fe40003800000 */
[----:B------:R-:W-:-:S05]  /*29ed0*/  FFMA R141, R141, R2, R4 ;  /* 0x000000028d8d7223 */ /* 0x000fca0000000004 */
[----:B------:R0:W-:Y:S05]  /*29ee0*/  @P3 STG.E desc[UR44][R8.64+0x3a4], R141 ;  /* 0x0003a48d08003986 */ /* 0x0001ea000c10192c */
[----:B------:R-:W-:Y:S05]  /*29ef0*/  @!P2 BRA `(.L_x_517) ;  /* 0x000000000004a947 */ /* 0x000fea0003800000 */
[----:B------:R0:W5:Y:S02]  /*29f00*/  LDG.E.LTC128B R3, desc[UR44][R12.64+0x3a0] ;  /* 0x0003a02c0c037981 */ /* 0x000164000c1e1920 */
.L_x_517:
[----:B------:R-:W-:Y:S05]  /*29f10*/  BSYNC B1 ;  /* 0x0000000000017941 */ /* 0x000fea0003800000 */
.L_x_516:
        /* <DEDUP_REMOVED lines=9> */
.L_x_519:
[----:B------:R-:W-:Y:S05]  /*29fb0*/  BSYNC B1 ;  /* 0x0000000000017941 */ /* 0x000fea0003800000 */
.L_x_518:
        /* <DEDUP_REMOVED lines=9> */
.L_x_521:
[----:B------:R-:W-:Y:S05]  /*2a050*/  BSYNC B1 ;  /* 0x0000000000017941 */ /* 0x000fea0003800000 */
.L_x_520:
[----:B0----5:R-:W-:Y:S01]  /*2a060*/  FMUL R5, R3, R16 ;  /* 0x0000001003057220 */ /* 0x021fe20000400000 */
[----:B------:R-:W-:Y:S01]  /*2a070*/  ISETP.GT.AND P3, PT, R0, 0xf1, P0 ;  /* 0x000000f10000780c */ /* 0x000fe20000764270 */
[----:B------:R-:W-:Y:S02]  /*2a080*/  BSSY B1, `(.L_x_522) ;  /* 0x0000005000017945 */ /* 0x000fe40003800000 */
[----:B------:R-:W-:-:S05]  /*2a090*/  FFMA R5, R144, R2, R5 ;  /* 0x0000000290057223 */ /* 0x000fca0000000005 */
[----:B------:R0:W-:Y:S05]  /*2a0a0*/  @P2 STG.E desc[UR44][R8.64+0x3c0], R5 ;  /* 0x0003c00508002986 */ /* 0x0001ea000c10192c */
[----:B------:R-:W-:Y:S05]  /*2a0b0*/  @!P3 BRA `(.L_x_523) ;  /* 0x000000000004b947 */ /* 0x000fea0003800000 */
[----:B------:R0:W5:Y:S02]  /*2a0c0*/  LDG.E.LTC128B R3, desc[UR44][R6.64+0x3c4] ;  /* 0x0003c42c06037981 */ /* 0x000164000c1e1920 */
.L_x_523:
[----:B------:R-:W-:Y:S05]  /*2a0d0*/  BSYNC B1 ;  /* 0x0000000000017941 */ /* 0x000fea0003800000 */
.L_x_522:
[----:B-----5:R-:W-:Y:S01]  /*2a0e0*/  FMUL R4, R3, R16 ;  /* 0x0000001003047220 */ /* 0x020fe20000400000 */
[----:B------:R-:W-:Y:S01]  /*2a0f0*/  ISETP.GT.AND P2, PT, R0, 0xf0, P1 ;  /* 0x000000f00000780c */ /* 0x000fe20000f44270 */
[----:B------:R-:W-:Y:S02]  /*2a100*/  BSSY B1, `(.L_x_524) ;  /* 0x0000005000017945 */ /* 0x000fe40003800000 */
[----:B------:R-:W-:-:S05]  /*2a110*/  FFMA R145, R145, R2, R4 ;  /* 0x0000000291917223 */ /* 0x000fca0000000004 */
[----:B------:R0:W-:Y:S05]  /*2a120*/  @P3 STG.E desc[UR44][R8.64+0x3c4], R145 ;  /* 0x0003c49108003986 */ /* 0x0001ea000c10192c */
[----:B------:R-:W-:Y:S05]  /*2a130*/  @!P2 BRA `(.L_x_525) ;  /* 0x000000000004a947 */ /* 0x000fea0003800000 */
[----:B------:R0:W5:Y:S02]  /*2a140*/  LDG.E.LTC128B R3, desc[UR44][R12.64+0x3c0] ;  /* 0x0003c02c0c037981 */ /* 0x000164000c1e1920 */
.L_x_525:
[----:B------:R-:W-:Y:S05]  /*2a150*/  BSYNC B1 ;  /* 0x0000000000017941 */ /* 0x000fea0003800000 */
.L_x_524:
        /* <DEDUP_REMOVED lines=9> */
.L_x_527:
[----:B------:R-:W-:Y:S05]  /*2a1f0*/  BSYNC B1 ;  /* 0x0000000000017941 */ /* 0x000fea0003800000 */
.L_x_526:
        /* <DEDUP_REMOVED lines=9> */
.L_x_529:
[----:B------:R-:W-:Y:S05]  /*2a290*/  BSYNC B1 ;  /* 0x0000000000017941 */ /* 0x000fea0003800000 */
.L_x_528:
[----:B0----5:R-:W-:Y:S01]  /*2a2a0*/  FMUL R5, R3, R16 ;  /* 0x0000001003057220 */ /* 0x021fe20000400000 */
[----:B------:R-:W-:Y:S01]  /*2a2b0*/  ISETP.GT.AND P0, PT, R0, 0xf9, P0 ;  /* 0x000000f90000780c */ /* 0x000fe20000704270 */
[----:B------:R-:W-:Y:S02]  /*2a2c0*/  BSSY B1, `(.L_x_530) ;  /* 0x0000005000017945 */ /* 0x000fe40003800000 */
[----:B------:R-:W-:-:S05]  /*2a2d0*/  FFMA R5, R148, R2, R5 ;  /* 0x0000000294057223 */ /* 0x000fca0000000005 */
[----:B------:R0:W-:Y:S05]  /*2a2e0*/  @P2 STG.E desc[UR44][R8.64+0x3e0], R5 ;  /* 0x0003e00508002986 */ /* 0x0001ea000c10192c */
[----:B------:R-:W-:Y:S05]  /*2a2f0*/  @!P0 BRA `(.L_x_531) ;  /* 0x0000000000048947 */ /* 0x000fea0003800000 */
[----:B------:R0:W5:Y:S02]  /*2a300*/  LDG.E.LTC128B R3, desc[UR44][R6.64+0x3e4] ;  /* 0x0003e42c06037981 */ /* 0x000164000c1e1920 */
.L_x_531:
[----:B------:R-:W-:Y:S05]  /*2a310*/  BSYNC B1 ;  /* 0x0000000000017941 */ /* 0x000fea0003800000 */
.L_x_530:
[----:B-----5:R-:W-:Y:S01]  /*2a320*/  FMUL R4, R3, R16 ;  /* 0x0000001003047220 */ /* 0x020fe20000400000 */
[----:B------:R-:W-:Y:S01]  /*2a330*/  ISETP.GT.AND P2, PT, R0, 0xf8, P1 ;  /* 0x000000f80000780c */ /* 0x000fe20000f44270 */
[----:B------:R-:W-:Y:S02]  /*2a340*/  BSSY B1, `(.L_x_532) ;  /* 0x0000005000017945 */ /* 0x000fe40003800000 */
[----:B------:R-:W-:-:S05]  /*2a350*/  FFMA R149, R149, R2, R4 ;  /* 0x0000000295957223 */ /* 0x000fca0000000004 */
[----:B------:R0:W-:Y:S05]  /*2a360*/  @P0 STG.E desc[UR44][R8.64+0x3e4], R149 ;  /* 0x0003e49508000986 */ /* 0x0001ea000c10192c */
[----:B------:R-:W-:Y:S05]  /*2a370*/  @!P2 BRA `(.L_x_533) ;  /* 0x000000000004a947 */ /* 0x000fea0003800000 */
[----:B------:R0:W5:Y:S02]  /*2a380*/  LDG.E.LTC128B R3, desc[UR44][R12.64+0x3e0] ;  /* 0x0003e02c0c037981 */ /* 0x000164000c1e1920 */
.L_x_533:
[----:B------:R-:W-:Y:S05]  /*2a390*/  BSYNC B1 ;  /* 0x0000000000017941 */ /* 0x000fea0003800000 */
.L_x_532:
[----:B0----5:R-:W-:Y:S01]  /*2a3a0*/  FMUL R5, R3, R16 ;  /* 0x0000001003057220 */ /* 0x021fe20000400000 */
[----:B------:R-:W-:Y:S01]  /*2a3b0*/  @P2 IMAD.MOV.U32 R4, RZ, RZ, R158 ;  /* 0x000000ffff042224 */ /* 0x000fe200078e009e */
[----:B------:R-:W-:Y:S01]  /*2a3c0*/  ISETP.GT.AND P1, PT, R0, 0xf9, P1 ;  /* 0x000000f90000780c */ /* 0x000fe20000f24270 */
[----:B------:R-:W-:Y:S01]  /*2a3d0*/  BSSY B1, `(.L_x_534) ;  /* 0x0000006000017945 */ /* 0x000fe20003800000 */
[----:B-1----:R-:W-:Y:S01]  /*2a3e0*/  FFMA R7, R150, R2, R5 ;  /* 0x0000000296077223 */ /* 0x002fe20000000005 */
[----:B------:R-:W-:-:S05]  /*2a3f0*/  @P2 MOV R5, R159 ;  /* 0x0000009f00052202 */ /* 0x000fca0000000f00 */
[----:B------:R0:W-:Y:S05]  /*2a400*/  @P2 STG.E desc[UR44][R4.64+0x3e0], R7 ;  /* 0x0003e00704002986 */ /* 0x0001ea000c10192c */
[----:B------:R-:W-:Y:S05]  /*2a410*/  @!P1 BRA `(.L_x_535) ;  /* 0x0000000000049947 */ /* 0x000fea0003800000 */
[----:B------:R1:W5:Y:S02]  /*2a420*/  LDG.E.LTC128B R3, desc[UR44][R12.64+0x3e4] ;  /* 0x0003e42c0c037981 */ /* 0x000364000c1e1920 */
.L_x_535:
[----:B------:R-:W-:Y:S05]  /*2a430*/  BSYNC B1 ;  /* 0x0000000000017941 */ /* 0x000fea0003800000 */
.L_x_534:
[----:B-----5:R-:W-:-:S04]  /*2a440*/  FMUL R0, R3, R16 ;  /* 0x0000001003007220 */ /* 0x020fc80000400000 */
[----:B------:R-:W-:Y:S01]  /*2a450*/  FFMA R151, R151, R2, R0 ;  /* 0x0000000297977223 */ /* 0x000fe20000000000 */
[----:B------:R-:W-:Y:S06]  /*2a460*/  @!P1 BRA `(.L_x_536) ;  /* 0x00000040003c9947 */ /* 0x000fec0003800000 */
[----:B------:R0:W-:Y:S01]  /*2a470*/  STG.E desc[UR44][R158.64+0x3e4], R151 ;  /* 0x0003e4979e007986 */ /* 0x0001e2000c10192c */
[----:B------:R-:W-:Y:S05]  /*2a480*/  BRA `(.L_x_536) ;  /* 0x0000004000347947 */ /* 0x000fea0003800000 */
.L_x_29:
[----:B------:R-:W2:Y:S01]  /*2a490*/  LDL.LU R3, [R1] ;  /* 0x0000000001037983 */ /* 0x000ea20000300800 */
[----:B------:R-:W-:-:S03]  /*2a4a0*/  ULDC.64 UR4, c[0x0][0x5c0] ;  /* 0x0001700000047ab9 */ /* 0x000fc60000000a00 */
[----:B------:R-:W3:Y:S04]  /*2a4b0*/  LDL.LU R8, [R1+0x5c] ;  /* 0x00005c0001087983 */ /* 0x000ee80000300800 */
[----:B------:R-:W4:Y:S04]  /*2a4c0*/  LDL.LU R9, [R1+0x60] ;  /* 0x0000600001097983 */ /* 0x000f280000300800 */
[----:B------:R-:W5:Y:S04]  /*2a4d0*/  LDL.LU R235, [R1+0x88] ;  /* 0x0000880001eb7983 */ /* 0x000f680000300800 */
        /* <DEDUP_REMOVED lines=92> */
[----:B------:R-:W5:Y:S01]  /*2aaa0*/  LDL.LU R12, [R1+0x1fc] ;  /* 0x0001fc00010c7983 */ /* 0x000f620000300800 */
[----:B------:R-:W-:-:S03]  /*2aab0*/  LEA R4, P0, R6, UR4, 0x2 ;  /* 0x0000000406047c11 */ /* 0x000fc6000f8010ff */
[----:B------:R-:W3:Y:S01]  /*2aac0*/  LDL.LU R7, [R1+0x4] ;  /* 0x0000040001077983 */ /* 0x000ee20000300800 */
[----:B------:R-:W-:Y:S02]  /*2aad0*/  LEA.HI.X R5, R6, UR5, R10, 0x2, P0 ;  /* 0x0000000506057c11 */ /* 0x000fe400080f140a */
[----:B------:R-:W-:Y:S01]  /*2aae0*/  ISETP.GT.AND P0, PT, R0, 0x1, P3 ;  /* 0x000000010000780c */ /* 0x000fe20001f04270 */
[-C--:B--2---:R-:W-:Y:S01]  /*2aaf0*/  FMUL R3, R3, R2.reuse ;  /* 0x0000000203037220 */ /* 0x084fe20000400000 */
[----:B------:R-:W2:Y:S04]  /*2ab00*/  LDL.LU R10, [R1+0x84] ;  /* 0x00008400010a7983 */ /* 0x000ea80000300800 */
[----:B------:R3:W-:Y:S02]  /*2ab10*/  @P1 STG.E desc[UR44][R4.64], R3 ;  /* 0x0000000304001986 */ /* 0x0007e4000c10192c */
[----:B---3--:R-:W-:-:S05]  /*2ab20*/  FMUL R3, R7, R2 ;  /* 0x0000000207037220 */ /* 0x008fca0000400000 */
[----:B------:R0:W-:Y:S04]  /*2ab30*/  @P0 STG.E desc[UR44][R4.64+0x4], R3 ;  /* 0x0000040304000986 */ /* 0x0001e8000c10192c */
[----:B0-----:R-:W3:Y:S01]  /*2ab40*/  LDL.LU R3, [R1+0x8] ;  /* 0x0000080001037983 */ /* 0x001ee20000300800 */
[----:B------:R-:W-:Y:S01]  /*2ab50*/  ISETP.GT.AND P2, PT, R17, 0x8, PT ;  /* 0x000000081100780c */ /* 0x000fe20003f44270 */
[----:B------:R-:W-:-:S03]  /*2ab60*/  USHF.L.U32 UR5, UR8, 0x5, URZ ;  /* 0x0000000508057899 */ /* 0x000fc6000800063f */
[----:B------:R-:W-:Y:S01]  /*2ab70*/  ISETP.GT.AND P0, PT, R0, RZ, P2 ;  /* 0x000000ff0000720c */ /* 0x000fe20001704270 */
[----:B------:R-:W-:Y:S02]  /*2ab80*/  USHF.L.U64.HI UR4, UR8, 0x5, UR9 ;  /* 0x0000000508047899 */ /* 0x000fe40008010209 */
[----:B------:R-:W-:-:S04]  /*2ab90*/  IADD3 R6, P1, R4, UR5, RZ ;  /* 0x0000000504067c10 */ /* 0x000fc8000ff3e0ff */
[----:B------:R-:W-:Y:S01]  /*2aba0*/  IADD3.X R7, R5, UR4, RZ, P1, !PT ;  /* 0x0000000405077c10 */ /* 0x000fe20008ffe4ff */
[----:B---3--:R-:W-:-:S05]  /*2abb0*/  FMUL R3, R3, R2 ;  /* 0x0000000203037220 */ /* 0x008fca0000400000 */
[----:B------:R0:W-:Y:S04]  /*2abc0*/  @P0 STG.E desc[UR44][R6.64], R3 ;  /* 0x0000000306000986 */ /* 0x0001e8000c10192c */
[----:B0-----:R-:W3:Y:S01]  /*2abd0*/  LDL.LU R3, [R1+0xc] ;  /* 0x00000c0001037983 */ /* 0x001ee20000300800 */
[----:B------:R-:W-:Y:S01]  /*2abe0*/  ISETP.GT.AND P0, PT, R0, 0x1, P2 ;  /* 0x000000010000780c */ /* 0x000fe20001704270 */
[----:B---3--:R-:W-:-:S12]  /*2abf0*/  FMUL R3, R3, R2 ;  /* 0x0000000203037220 */ /* 0x008fd80000400000 */
        /* <DEDUP_REMOVED lines=74> */
[C---:B------:R-:W-:Y:S02]  /*2b0a0*/  ISETP.GT.AND P4, PT, R0.reuse, 0x28, P2 ;  /* 0x000000280000780c */ /* 0x040fe40001784270 */
[----:B------:R-:W-:Y:S01]  /*2b0b0*/  ISETP.GT.AND P5, PT, R0, 0x29, P2 ;  /* 0x000000290000780c */ /* 0x000fe200017a4270 */
[-C--:B------:R-:W-:Y:S01]  /*2b0c0*/  FMUL R8, R8, R2.reuse ;  /* 0x0000000208087220 */ /* 0x080fe20000400000 */
[----:B---3--:R-:W-:-:S09]  /*2b0d0*/  FMUL R3, R3, R2 ;  /* 0x0000000203037220 */ /* 0x008fd20000400000 */
[----:B------:R0:W-:Y:S04]  /*2b0e0*/  @P4 STG.E desc[UR44][R6.64+0xa0], R3 ;  /* 0x0000a00306004986 */ /* 0x0001e8000c10192c */
[----:B------:R1:W-:Y:S04]  /*2b0f0*/  @P5 STG.E desc[UR44][R6.64+0xa4], R8 ;  /* 0x0000a40806005986 */ /* 0x0003e8000c10192c */
[----:B0-----:R-:W3:Y:S04]  /*2b100*/  LDL.LU R3, [R1+0x64] ;  /* 0x0000640001037983 */ /* 0x001ee80000300800 */
[----:B-1----:R-:W5:Y:S01]  /*2b110*/  LDL.LU R8, [R1+0x68] ;  /* 0x0000680001087983 */ /* 0x002f620000300800 */
[----:B------:R-:W-:-:S02]  /*2b120*/  ISETP.GT.AND P6, PT, R0, 0x30, P3 ;  /* 0x000000300000780c */ /* 0x000fc40001fc4270 */
[C---:B------:R-:W-:Y:S02]  /*2b130*/  ISETP.GT.AND P0, PT, R0.reuse, 0x31, P3 ;  /* 0x000000310000780c */ /* 0x040fe40001f04270 */
[----:B------:R-:W-:Y:S01]  /*2b140*/  ISETP.GT.AND P1, PT, R0, 0x30, P2 ;  /* 0x000000300000780c */ /* 0x000fe20001724270 */
[----:B----4-:R-:W-:-:S08]  /*2b150*/  FMUL R9, R9, R2 ;  /* 0x0000000209097220 */ /* 0x010fd00000400000 */
[----:B------:R0:W-:Y:S04]  /*2b160*/  @P6 STG.E desc[UR44][R4.64+0xc0], R9 ;  /* 0x0000c00904006986 */ /* 0x0001e8000c10192c */
[----:B0-----:R-:W4:Y:S01]  /*2b170*/  LDL.LU R9, [R1+0x74] ;  /* 0x0000740001097983 */ /* 0x001f220000300800 */
[-C--:B---3--:R-:W-:Y:S01]  /*2b180*/  FMUL R3, R3, R2.reuse ;  /* 0x0000000203037220 */ /* 0x088fe20000400000 */
[----:B-----5:R-:W-:-:S04]  /*2b190*/  FMUL R8, R8, R2 ;  /* 0x0000000208087220 */ /* 0x020fc80000400000 */
[----:B------:R0:W-:Y:S04]  /*2b1a0*/  @P0 STG.E desc[UR44][R4.64+0xc4], R3 ;  /* 0x0000c40304000986 */ /* 0x0001e8000c10192c */
[----:B------:R1:W-:Y:S04]  /*2b1b0*/  @P1 STG.E desc[UR44][R6.64+0xc0], R8 ;  /* 0x0000c00806001986 */ /* 0x0003e8000c10192c */
[----:B0-----:R-:W3:Y:S04]  /*2b1c0*/  LDL.LU R3, [R1+0x6c] ;  /* 0x00006c0001037983 */ /* 0x001ee80000300800 */
[----:B-1----:R-:W5:Y:S01]  /*2b1d0*/  LDL.LU R8, [R1+0x70] ;  /* 0x0000700001087983 */ /* 0x002f620000300800 */
[----:B------:R-:W-:-:S02]  /*2b1e0*/  ISETP.GT.AND P4, PT, R0, 0x31, P2 ;  /* 0x000000310000780c */ /* 0x000fc40001784270 */
[C---:B------:R-:W-:Y:S02]  /*2b1f0*/  ISETP.GT.AND P5, PT, R0.reuse, 0x38, P3 ;  /* 0x000000380000780c */ /* 0x040fe40001fa4270 */
[----:B------:R-:W-:Y:S01]  /*2b200*/  ISETP.GT.AND P6, PT, R0, 0x39, P3 ;  /* 0x000000390000780c */ /* 0x000fe20001fc4270 */
[-C--:B----4-:R-:W-:Y:S01]  /*2b210*/  FMUL R9, R9, R2.reuse ;  /* 0x0000000209097220 */ /* 0x090fe20000400000 */
[-C--:B---3--:R-:W-:Y:S01]  /*2b220*/  FMUL R3, R3, R2.reuse ;  /* 0x0000000203037220 */ /* 0x088fe20000400000 */
[----:B-----5:R-:W-:-:S06]  /*2b230*/  FMUL R8, R8, R2 ;  /* 0x0000000208087220 */ /* 0x020fcc0000400000 */
[----:B------:R0:W-:Y:S04]  /*2b240*/  @P4 STG.E desc[UR44][R6.64+0xc4], R3 ;  /* 0x0000c40306004986 */ /* 0x0001e8000c10192c */
[----:B------:R1:W-:Y:S04]  /*2b250*/  @P5 STG.E desc[UR44][R4.64+0xe0], R8 ;  /* 0x0000e00804005986 */ /* 0x0003e8000c10192c */
[----:B0-----:R-:W3:Y:S04]  /*2b260*/  LDL.LU R3, [R1+0x78] ;  /* 0x0000780001037983 */ /* 0x001ee80000300800 */
[----:B-1----:R-:W4:Y:S04]  /*2b270*/  LDL.LU R8, [R1+0x7c] ;  /* 0x00007c0001087983 */ /* 0x002f280000300800 */
[----:B------:R0:W-:Y:S04]  /*2b280*/  @P6 STG.E desc[UR44][R4.64+0xe4], R9 ;  /* 0x0000e40904006986 */ /* 0x0001e8000c10192c */
[----:B0-----:R-:W5:Y:S01]  /*2b290*/  LDL.LU R9, [R1+0x80] ;  /* 0x0000800001097983 */ /* 0x001f620000300800 */
[----:B------:R-:W-:-:S02]  /*2b2a0*/  ISETP.GT.AND P0, PT, R0, 0x38, P2 ;  /* 0x000000380000780c */ /* 0x000fc40001704270 */
[C---:B------:R-:W-:Y:S02]  /*2b2b0*/  ISETP.GT.AND P1, PT, R0.reuse, 0x39, P2 ;  /* 0x000000390000780c */ /* 0x040fe40001724270 */
[C---:B------:R-:W-:Y:S02]  /*2b2c0*/  ISETP.GT.AND P4, PT, R0.reuse, 0x40, P3 ;  /* 0x000000400000780c */ /* 0x040fe40001f84270 */
[C---:B------:R-:W-:Y:S02]  /*2b2d0*/  ISETP.GT.AND P5, PT, R0.reuse, 0x41, P3 ;  /* 0x000000410000780c */ /* 0x040fe40001fa4270 */
[----:B------:R-:W-:Y:S01]  /*2b2e0*/  ISETP.GT.AND P6, PT, R0, 0x40, P2 ;  /* 0x000000400000780c */ /* 0x000fe200017c4270 */
[-C--:B------:R-:W-:Y:S01]  /*2b2f0*/  FMUL R11, R11, R2.reuse ;  /* 0x000000020b0b7220 */ /* 0x080fe20000400000 */
[-C--:B------:R-:W-:Y:S01]  /*2b300*/  FMUL R13, R13, R2.reuse ;  /* 0x000000020d0d7220 */ /* 0x080fe20000400000 */
[-C--:B------:R-:W-:Y:S01]  /*2b310*/  FMUL R15, R15, R2.reuse ;  /* 0x000000020f0f7220 */ /* 0x080fe20000400000 */
[----:B------:R-:W-:Y:S01]  /*2b320*/  USHF.L.U32 UR12, UR8, 0x9, URZ ;  /* 0x00000009080c7899 */ /* 0x000fe2000800063f */
[-C--:B---3--:R-:W-:Y:S01]  /*2b330*/  FMUL R3, R3, R2.reuse ;  /* 0x0000000203037220 */ /* 0x088fe20000400000 */
[----:B----4-:R-:W-:-:S04]  /*2b340*/  FMUL R8, R8, R2 ;  /* 0x0000000208087220 */ /* 0x010fc80000400000 */
[----:B------:R2:W-:Y:S04]  /*2b350*/  @P0 STG.E desc[UR44][R6.64+0xe0], R3 ;  /* 0x0000e00306000986 */ /* 0x0005e8000c10192c */
[----:B------:R5:W-:Y:S01]  /*2b360*/  @P1 STG.E desc[UR44][R6.64+0xe4], R8 ;  /* 0x0000e40806001986 */ /* 0x000be2000c10192c */
[C---:B------:R-:W-:Y:S02]  /*2b370*/  ISETP.GT.AND P0, PT, R0.reuse, 0x41, P2 ;  /* 0x000000410000780c */ /* 0x040fe40001704270 */
[----:B------:R-:W-:Y:S01]  /*2b380*/  ISETP.GT.AND P1, PT, R0, 0x48, P3 ;  /* 0x000000480000780c */ /* 0x000fe20001f24270 */
[-C--:B--2---:R-:W-:Y:S01]  /*2b390*/  FMUL R3, R10, R2.reuse ;  /* 0x000000020a037220 */ /* 0x084fe20000400000 */
[-C--:B-----5:R-:W-:Y:S01]  /*2b3a0*/  FMUL R8, R9, R2.reuse ;  /* 0x0000000209087220 */ /* 0x0a0fe20000400000 */
[----:B------:R-:W-:-:S04]  /*2b3b0*/  FMUL R9, R235, R2 ;  /* 0x00000002eb097220 */ /* 0x000fc80000400000 */
[----:B------:R-:W-:Y:S01]  /*2b3c0*/  @P4 STG.E desc[UR44][R4.64+0x100], R8 ;  /* 0x0001000804004986 */ /* 0x000fe2000c10192c */
[----:B------:R-:W-:-:S03]  /*2b3d0*/  ISETP.GT.AND P4, PT, R0, 0x49, P3 ;  /* 0x000000490000780c */ /* 0x000fc60001f84270 */
[----:B------:R0:W-:Y:S01]  /*2b3e0*/  @P5 STG.E desc[UR44][R4.64+0x104], R3 ;  /* 0x0001040304005986 */ /* 0x0001e2000c10192c */
[----:B------:R-:W-:-:S03]  /*2b3f0*/  ISETP.GT.AND P5, PT, R0, 0x48, P2 ;  /* 0x000000480000780c */ /* 0x000fc600017a4270 */
[----:B------:R1:W-:Y:S01]  /*2b400*/  @P6 STG.E desc[UR44][R6.64+0x100], R9 ;  /* 0x0001000906006986 */ /* 0x0003e2000c10192c */
[----:B------:R-:W-:-:S03]  /*2b410*/  ISETP.GT.AND P6, PT, R0, 0x49, P2 ;  /* 0x000000490000780c */ /* 0x000fc600017c4270 */
[----:B------:R2:W-:Y:S01]  /*2b420*/  @P0 STG.E desc[UR44][R6.64+0x104], R11 ;  /* 0x0001040b06000986 */ /* 0x0005e2000c10192c */
[----:B0-----:R-:W-:-:S03]  /*2b430*/  FMUL R3, R234, R2 ;  /* 0x00000002ea037220 */ /* 0x001fc60000400000 */
[----:B------:R0:W-:Y:S01]  /*2b440*/  @P1 STG.E desc[UR44][R4.64+0x120], R13 ;  /* 0x0001200d04001986 */ /* 0x0001e2000c10192c */
[C---:B------:R-:W-:Y:S01]  /*2b450*/  ISETP.GT.AND P0, PT, R0.reuse, 0x50, P3 ;  /* 0x000000500000780c */ /* 0x040fe20001f04270 */
[----:B-1----:R-:W-:Y:S01]  /*2b460*/  FMUL R9, R233, R2 ;  /* 0x00000002e9097220 */ /* 0x002fe20000400000 */
[C---:B------:R-:W-:Y:S01]  /*2b470*/  ISETP.GT.AND P1, PT, R0.reuse, 0x51, P3 ;  /* 0x000000510000780c */ /* 0x040fe20001f24270 */
[----:B------:R1:W-:Y:S01]  /*2b480*/  @P4 STG.E desc[UR44][R4.64+0x124], R3 ;  /* 0x0001240304004986 */ /* 0x0003e2000c10192c */
[----:B------:R-:W-:-:S03]  /*2b490*/  ISETP.GT.AND P4, PT, R0, 0x50, P2 ;  /* 0x000000500000780c */ /* 0x000fc60001784270 */
[----:B------:R3:W-:Y:S01]  /*2b4a0*/  @P5 STG.E desc[UR44][R6.64+0x120], R9 ;  /* 0x0001200906005986 */ /* 0x0007e2000c10192c */
[----:B------:R-:W-:-:S03]  /*2b4b0*/  ISETP.GT.AND P5, PT, R0, 0x51, P2 ;  /* 0x000000510000780c */ /* 0x000fc600017a4270 */
[----:B------:R4:W-:Y:S01]  /*2b4c0*/  @P6 STG.E desc[UR44][R6.64+0x124], R15 ;  /* 0x0001240f06006986 */ /* 0x0009e2000c10192c */
[----:B------:R-:W-:Y:S01]  /*2b4d0*/  ISETP.GT.AND P6, PT, R0, 0x58, P3 ;  /* 0x000000580000780c */ /* 0x000fe20001fc4270 */
[-C--:B--2---:R-:W-:Y:S01]  /*2b4e0*/  FMUL R11, R232, R2.reuse ;  /* 0x00000002e80b7220 */ /* 0x084fe20000400000 */
[-C--:B0-----:R-:W-:Y:S01]  /*2b4f0*/  FMUL R13, R231, R2.reuse ;  /* 0x00000002e70d7220 */ /* 0x081fe20000400000 */
[----:B-1----:R-:W-:-:S03]  /*2b500*/  FMUL R3, R230, R2 ;  /* 0x00000002e6037220 */ /* 0x002fc60000400000 */
[----:B------:R0:W-:Y:S01]  /*2b510*/  @P0 STG.E desc[UR44][R4.64+0x140], R11 ;  /* 0x0001400b04000986 */ /* 0x0001e2000c10192c */
[-C--:B---3--:R-:W-:Y:S01]  /*2b520*/  FMUL R9, R229, R2.reuse ;  /* 0x00000002e5097220 */ /* 0x088fe20000400000 */
[----:B------:R-:W-:Y:S02]  /*2b530*/  ISETP.GT.AND P0, PT, R0, 0x59, P3 ;  /* 0x000000590000780c */ /* 0x000fe40001f04270 */
[----:B------:R1:W-:Y:S01]  /*2b540*/  @P1 STG.E desc[UR44][R4.64+0x144], R13 ;  /* 0x0001440d04001986 */ /* 0x0003e2000c10192c */
[----:B----4-:R-:W-:Y:S01]  /*2b550*/  FMUL R15, R228, R2 ;  /* 0x00000002e40f7220 */ /* 0x010fe20000400000 */
[C---:B------:R-:W-:Y:S02]  /*2b560*/  ISETP.GT.AND P1, PT, R0.reuse, 0x58, P2 ;  /* 0x000000580000780c */ /* 0x040fe40001724270 */
[----:B------:R2:W-:Y:S01]  /*2b570*/  @P4 STG.E desc[UR44][R6.64+0x140], R3 ;  /* 0x0001400306004986 */ /* 0x0005e2000c10192c */
[----:B------:R-:W-:-:S03]  /*2b580*/  ISETP.GT.AND P4, PT, R0, 0x59, P2 ;  /* 0x000000590000780c */ /* 0x000fc60001784270 */
[----:B------:R3:W-:Y:S01]  /*2b590*/  @P5 STG.E desc[UR44][R6.64+0x144], R9 ;  /* 0x0001440906005986 */ /* 0x0007e2000c10192c */
[----:B------:R-:W-:-:S03]  /*2b5a0*/  ISETP.GT.AND P5, PT, R0, 0x60, P3 ;  /* 0x000000600000780c */ /* 0x000fc60001fa4270 */
[----:B------:R4:W-:Y:S01]  /*2b5b0*/  @P6 STG.E desc[UR44][R4.64+0x160], R15 ;  /* 0x0001600f04006986 */ /* 0x0009e2000c10192c */
[----:B------:R-:W-:Y:S01]  /*2b5c0*/  ISETP.GT.AND P6, PT, R0, 0x61, P3 ;  /* 0x000000610000780c */ /* 0x000fe20001fc4270 */
[-C--:B0-----:R-:W-:Y:S01]  /*2b5d0*/  FMUL R11, R227, R2.reuse ;  /* 0x00000002e30b7220 */ /* 0x081fe20000400000 */
[-C--:B-1----:R-:W-:Y:S01]  /*2b5e0*/  FMUL R13, R226, R2.reuse ;  /* 0x00000002e20d7220 */ /* 0x082fe20000400000 */
[----:B--2---:R-:W-:-:S03]  /*2b5f0*/  FMUL R3, R225, R2 ;  /* 0x00000002e1037220 */ /* 0x004fc60000400000 */
[----:B------:R0:W-:Y:S01]  /*2b600*/  @P0 STG.E desc[UR44][R4.64+0x164], R11 ;  /* 0x0001640b04000986 */ /* 0x0001e2000c10192c */
[-C--:B---3--:R-:W-:Y:S01]  /*2b610*/  FMUL R9, R224, R2.reuse ;  /* 0x00000002e0097220 */ /* 0x088fe20000400000 */
[C---:B------:R-:W-:Y:S02]  /*2b620*/  ISETP.GT.AND P0, PT, R0.reuse, 0x60, P2 ;  /* 0x000000600000780c */ /* 0x040fe40001704270 */
        /* <DEDUP_REMOVED lines=217> */
[----:B------:R-:W-:Y:S01]  /*2c3c0*/  @P6 STG.E desc[UR44][R6.64+0x3a4], R15 ;  /* 0x0003a40f06006986 */ /* 0x000fe2000c10192c */
[C---:B------:R-:W-:Y:S01]  /*2c3d0*/  ISETP.GT.AND P6, PT, R0.reuse, 0xf8, P3 ;  /* 0x000000f80000780c */ /* 0x040fe20001fc4270 */
[-C--:B0-----:R-:W-:Y:S01]  /*2c3e0*/  FMUL R11, R23, R2.reuse ;  /* 0x00000002170b7220 */ /* 0x081fe20000400000 */
[----:B------:R-:W-:Y:S01]  /*2c3f0*/  ISETP.GT.AND P3, PT, R0, 0xf9, P3 ;  /* 0x000000f90000780c */ /* 0x000fe20001f64270 */
[-C--:B-1----:R-:W-:Y:S01]  /*2c400*/  FMUL R13, R22, R2.reuse ;  /* 0x00000002160d7220 */ /* 0x082fe20000400000 */
[-C--:B--2---:R-:W-:Y:S02]  /*2c410*/  FMUL R3, R21, R2.reuse ;  /* 0x0000000215037220 */ /* 0x084fe40000400000 */
[----:B------:R0:W-:Y:S01]  /*2c420*/  @P0 STG.E desc[UR44][R4.64+0x3c0], R11 ;  /* 0x0003c00b04000986 */ /* 0x0001e2000c10192c */
[----:B---3--:R-:W-:-:S03]  /*2c430*/  FMUL R9, R20, R2 ;  /* 0x0000000214097220 */ /* 0x008fc60000400000 */
[----:B------:R1:W-:Y:S04]  /*2c440*/  @P1 STG.E desc[UR44][R4.64+0x3c4], R13 ;  /* 0x0003c40d04001986 */ /* 0x0003e8000c10192c */
[----:B------:R2:W-:Y:S01]  /*2c450*/  @P4 STG.E desc[UR44][R6.64+0x3c0], R3 ;  /* 0x0003c00306004986 */ /* 0x0005e2000c10192c */
[----:B------:R-:W-:Y:S01]  /*2c460*/  ISETP.GT.AND P4, PT, R0, 0xf8, P2 ;  /* 0x000000f80000780c */ /* 0x000fe20001784270 */
[-C--:B0-----:R-:W-:Y:S02]  /*2c470*/  FMUL R11, R19, R2.reuse ;  /* 0x00000002130b7220 */ /* 0x081fe40000400000 */
[----:B------:R0:W-:Y:S01]  /*2c480*/  @P5 STG.E desc[UR44][R6.64+0x3c4], R9 ;  /* 0x0003c40906005986 */ /* 0x0001e2000c10192c */
[----:B------:R-:W-:Y:S02]  /*2c490*/  @P3 IMAD.MOV.U32 R10, RZ, RZ, R4 ;  /* 0x000000ffff0a3224 */ /* 0x000fe400078e0004 */
[-C--:B-1----:R-:W-:Y:S01]  /*2c4a0*/  FMUL R13, R18, R2.reuse ;  /* 0x00000002120d7220 */ /* 0x082fe20000400000 */
[----:B------:R1:W-:Y:S01]  /*2c4b0*/  @P6 STG.E desc[UR44][R4.64+0x3e0], R11 ;  /* 0x0003e00b04006986 */ /* 0x0003e2000c10192c */
[----:B------:R-:W-:Y:S01]  /*2c4c0*/  ISETP.GT.AND P1, PT, R17, 0x80, PT ;  /* 0x000000801100780c */ /* 0x000fe20003f24270 */
[----:B------:R-:W-:Y:S01]  /*2c4d0*/  USHF.L.U64.HI UR11, UR8, 0x9, UR9 ;  /* 0x00000009080b7899 */ /* 0x000fe20008010209 */
[----:B------:R-:W-:Y:S01]  /*2c4e0*/  ISETP.GT.AND P2, PT, R0, 0xf9, P2 ;  /* 0x000000f90000780c */ /* 0x000fe20001744270 */
[----:B--2---:R-:W-:Y:S01]  /*2c4f0*/  FMUL R3, R14, R2 ;  /* 0x000000020e037220 */ /* 0x004fe20000400000 */
[----:B0-----:R-:W-:Y:S01]  /*2c500*/  IMAD.U32 R9, RZ, RZ, UR12 ;  /* 0x0000000cff097e24 */ /* 0x001fe2000f8e00ff */
[----:B-1----:R-:W-:-:S02]  /*2c510*/  @P3 MOV R11, R5 ;  /* 0x00000005000b3202 */ /* 0x002fc40000000f00 */
[----:B------:R-:W-:-:S03]  /*2c520*/  ISETP.GT.AND P0, PT, R17, 0x88, PT ;  /* 0x000000881100780c */ /* 0x000fc60003f04270 */
[----:B------:R0:W-:Y:S01]  /*2c530*/  @P3 STG.E desc[UR44][R10.64+0x3e4], R13 ;  /* 0x0003e40d0a003986 */ /* 0x0001e2000c10192c */
[----:B------:R-:W-:Y:S01]  /*2c540*/  ISETP.GT.AND P3, PT, R0, RZ, P1 ;  /* 0x000000ff0000720c */ /* 0x000fe20000f64270 */
[-C--:B------:R-:W-:Y:S01]  /*2c550*/  FMUL R15, R12, R2.reuse ;  /* 0x000000020c0f7220 */ /* 0x080fe20000400000 */
[----:B------:R-:W-:Y:S01]  /*2c560*/  MOV R17, UR11 ;  /* 0x0000000b00117c02 */ /* 0x000fe20008000f00 */
[----:B------:R1:W-:Y:S01]  /*2c570*/  @P4 STG.E desc[UR44][R6.64+0x3e0], R3 ;  /* 0x0003e00306004986 */ /* 0x0003e2000c10192c */
[C---:B------:R-:W-:Y:S02]  /*2c580*/  IADD3 R8, P5, P6, R4.reuse, UR5, R9 ;  /* 0x0000000504087c10 */ /* 0x040fe4000febe009 */
[----:B------:R-:W-:Y:S02]  /*2c590*/  IADD3 R4, P4, R4, UR12, RZ ;  /* 0x0000000c04047c10 */ /* 0x000fe4000ff9e0ff */
[C---:B------:R-:W-:Y:S01]  /*2c5a0*/  IADD3.X R9, R5.reuse, UR4, R17, P5, P6 ;  /* 0x0000000405097c10 */ /* 0x040fe2000afec411 */
[----:B------:R2:W-:Y:S01]  /*2c5b0*/  @P2 STG.E desc[UR44][R6.64+0x3e4], R15 ;  /* 0x0003e40f06002986 */ /* 0x0005e2000c10192c */
[----:B------:R-:W-:Y:S01]  /*2c5c0*/  ISETP.GT.AND P5, PT, R0, 0x1, P1 ;  /* 0x000000010000780c */ /* 0x000fe20000fa4270 */
[----:B0-----:R-:W-:Y:S01]  /*2c5d0*/  FMUL R13, R24, R2 ;  /* 0x00000002180d7220 */ /* 0x001fe20000400000 */
[----:B------:R-:W-:-:S02]  /*2c5e0*/  IADD3.X R5, R5, UR11, RZ, P4, !PT ;  /* 0x0000000b05057c10 */ /* 0x000fc4000a7fe4ff */
[C---:B------:R-:W-:Y:S02]  /*2c5f0*/  ISETP.GT.AND P2, PT, R0.reuse, RZ, P0 ;  /* 0x000000ff0000720c */ /* 0x040fe40000744270 */
[----:B------:R-:W-:Y:S01]  /*2c600*/  ISETP.GT.AND P4, PT, R0, 0x1, P0 ;  /* 0x000000010000780c */ /* 0x000fe20000784270 */
[----:B------:R0:W-:Y:S01]  /*2c610*/  @P3 STG.E desc[UR44][R4.64], R13 ;  /* 0x0000000d04003986 */ /* 0x0001e2000c10192c */
[----:B------:R-:W-:Y:S02]  /*2c620*/  IADD3 R10, P6, R4, UR5, RZ ;  /* 0x00000005040a7c10 */ /* 0x000fe4000ffde0ff */
[----:B------:R-:W-:Y:S01]  /*2c630*/  ISETP.GT.AND P3, PT, R0, 0x8, P1 ;  /* 0x000000080000780c */ /* 0x000fe20000f64270 */
[-C--:B------:R-:W-:Y:S01]  /*2c640*/  FMUL R25, R25, R2.reuse ;  /* 0x0000000219197220 */ /* 0x080fe20000400000 */
[----:B------:R-:W-:Y:S01]  /*2c650*/  IADD3.X R11, R5, UR4, RZ, P6, !PT ;  /* 0x00000004050b7c10 */ /* 0x000fe2000b7fe4ff */
[-C--:B-1----:R-:W-:Y:S01]  /*2c660*/  FMUL R3, R26, R2.reuse ;  /* 0x000000021a037220 */ /* 0x082fe20000400000 */
[-C--:B------:R-:W-:Y:S01]  /*2c670*/  FMUL R27, R27, R2.reuse ;  /* 0x000000021b1b7220 */ /* 0x080fe20000400000 */
[----:B--2---:R-:W-:Y:S01]  /*2c680*/  FMUL R15, R28, R2 ;  /* 0x000000021c0f7220 */ /* 0x004fe20000400000 */
[----:B------:R-:W-:Y:S01]  /*2c690*/  @P5 STG.E desc[UR44][R4.64+0x4], R25 ;  /* 0x0000041904005986 */ /* 0x000fe2000c10192c */
[----:B------:R-:W-:-:S03]  /*2c6a0*/  ISETP.GT.AND P5, PT, R0, 0x9, P1 ;  /* 0x000000090000780c */ /* 0x000fc60000fa4270 */
[----:B------:R1:W-:Y:S01]  /*2c6b0*/  @P2 STG.E desc[UR44][R10.64], R3 ;  /* 0x000000030a002986 */ /* 0x0003e2000c10192c */
[----:B------:R-:W-:-:S03]  /*2c6c0*/  ISETP.GT.AND P2, PT, R0, 0x8, P0 ;  /* 0x000000080000780c */ /* 0x000fc60000744270 */
[----:B------:R2:W-:Y:S01]  /*2c6d0*/  @P4 STG.E desc[UR44][R10.64+0x4], R27 ;  /* 0x0000041b0a004986 */ /* 0x0005e2000c10192c */
[----:B------:R-:W-:-:S03]  /*2c6e0*/  FMUL R29, R29, R2 ;  /* 0x000000021d1d7220 */ /* 0x000fc60000400000 */
[----:B------:R-:W-:Y:S01]  /*2c6f0*/  @P3 STG.E desc[UR44][R4.64+0x20], R15 ;  /* 0x0000200f04003986 */ /* 0x000fe2000c10192c */
[----:B------:R-:W-:Y:S01]  /*2c700*/  IADD3 R6, P3, R4, UR5, RZ ;  /* 0x0000000504067c10 */ /* 0x000fe2000ff7e0ff */
[----:B0-----:R-:W-:Y:S01]  /*2c710*/  FMUL R13, R30, R2 ;  /* 0x000000021e0d7220 */ /* 0x001fe20000400000 */
[C---:B------:R-:W-:Y:S02]  /*2c720*/  ISETP.GT.AND P6, PT, R0.reuse, 0x10, P0 ;  /* 0x000000100000780c */ /* 0x040fe400007c4270 */
[----:B------:R-:W-:Y:S01]  /*2c730*/  IADD3.X R7, R5, UR4, RZ, P3, !PT ;  /* 0x0000000405077c10 */ /* 0x000fe20009ffe4ff */
[----:B------:R-:W-:Y:S01]  /*2c740*/  @P5 STG.E desc[UR44][R4.64+0x24], R29 ;  /* 0x0000241d04005986 */ /* 0x000fe2000c10192c */
[C---:B------:R-:W-:Y:S02]  /*2c750*/  ISETP.GT.AND P4, PT, R0.reuse, 0x9, P0 ;  /* 0x000000090000780c */ /* 0x040fe40000784270 */
[C---:B------:R-:W-:Y:S01]  /*2c760*/  ISETP.GT.AND P3, PT, R0.reuse, 0x10, P1 ;  /* 0x000000100000780c */ /* 0x040fe20000f64270 */
[----:B------:R0:W-:Y:S01]  /*2c770*/  @P2 STG.E desc[UR44][R6.64+0x20], R13 ;  /* 0x0000200d06002986 */ /* 0x0001e2000c10192c */
[----:B------:R-:W-:-:S02]  /*2c780*/  ISETP.GT.AND P5, PT, R0, 0x11, P1 ;  /* 0x000000110000780c */ /* 0x000fc40000fa4270 */
[----:B------:R-:W-:Y:S01]  /*2c790*/  ISETP.GT.AND P2, PT, R0, 0x11, P0 ;  /* 0x000000110000780c */ /* 0x000fe20000744270 */
[-C--:B------:R-:W-:Y:S01]  /*2c7a0*/  FMUL R31, R31, R2.reuse ;  /* 0x000000021f1f7220 */ /* 0x080fe20000400000 */
[-C--:B-1----:R-:W-:Y:S01]  /*2c7b0*/  FMUL R3, R32, R2.reuse ;  /* 0x0000000220037220 */ /* 0x082fe20000400000 */
[-C--:B------:R-:W-:Y:S01]  /*2c7c0*/  FMUL R33, R33, R2.reuse ;  /* 0x0000000221217220 */ /* 0x080fe20000400000 */
[-C--:B--2---:R-:W-:Y:S01]  /*2c7d0*/  FMUL R11, R34, R2.reuse ;  /* 0x00000002220b7220 */ /* 0x084fe20000400000 */
[----:B0-----:R-:W-:Y:S01]  /*2c7e0*/  @P6 IMAD.MOV.U32 R6, RZ, RZ, R8 ;  /* 0x000000ffff066224 */ /* 0x001fe200078e0008 */
[----:B------:R-:W-:Y:S01]  /*2c7f0*/  @P6 MOV R7, R9 ;  /* 0x0000000900076202 */ /* 0x000fe20000000f00 */
[----:B------:R-:W-:Y:S01]  /*2c800*/  @P4 STG.E desc[UR44][R8.64+0x24], R31 ;  /* 0x0000241f08004986 */ /* 0x000fe2000c10192c */
[----:B------:R-:W-:-:S03]  /*2c810*/  FMUL R35, R35, R2 ;  /* 0x0000000223237220 */ /* 0x000fc60000400000 */
[----:B------:R-:W-:Y:S04]  /*2c820*/  @P3 STG.E desc[UR44][R4.64+0x40], R3 ;  /* 0x0000400304003986 */ /* 0x000fe8000c10192c */
[----:B------:R-:W-:Y:S01]  /*2c830*/  @P5 STG.E desc[UR44][R4.64+0x44], R33 ;  /* 0x0000442104005986 */ /* 0x000fe2000c10192c */
[----:B------:R-:W-:-:S03]  /*2c840*/  ISETP.GT.AND P5, PT, R0, 0x18, P0 ;  /* 0x000000180000780c */ /* 0x000fc600007a4270 */
[----:B------:R0:W-:Y:S01]  /*2c850*/  @P6 STG.E desc[UR44][R6.64+0x40], R11 ;  /* 0x0000400b06006986 */ /* 0x0001e2000c10192c */
[C---:B------:R-:W-:Y:S02]  /*2c860*/  ISETP.GT.AND P3, PT, R0.reuse, 0x18, P1 ;  /* 0x000000180000780c */ /* 0x040fe40000f64270 */
[----:B------:R-:W-:Y:S01]  /*2c870*/  ISETP.GT.AND P4, PT, R0, 0x19, P1 ;  /* 0x000000190000780c */ /* 0x000fe20000f84270 */
[----:B0-----:R-:W-:Y:S01]  /*2c880*/  @P2 IMAD.MOV.U32 R6, RZ, RZ, R8 ;  /* 0x000000ffff062224 */ /* 0x001fe200078e0008 */
[----:B------:R-:W-:-:S05]  /*2c890*/  @P2 MOV R7, R9 ;  /* 0x0000000900072202 */ /* 0x000fca0000000f00 */
[----:B------:R0:W-:Y:S01]  /*2c8a0*/  @P2 STG.E desc[UR44][R6.64+0x44], R35 ;  /* 0x0000442306002986 */ /* 0x0001e2000c10192c */
[----:B------:R-:W-:Y:S01]  /*2c8b0*/  ISETP.GT.AND P2, PT, R0, 0x19, P0 ;  /* 0x000000190000780c */ /* 0x000fe20000744270 */
[-C--:B------:R-:W-:Y:S01]  /*2c8c0*/  FMUL R13, R36, R2.reuse ;  /* 0x00000002240d7220 */ /* 0x080fe20000400000 */
[-C--:B------:R-:W-:Y:S01]  /*2c8d0*/  FMUL R37, R37, R2.reuse ;  /* 0x0000000225257220 */ /* 0x080fe20000400000 */
[-C--:B------:R-:W-:Y:S01]  /*2c8e0*/  FMUL R3, R38, R2.reuse ;  /* 0x0000000226037220 */ /* 0x080fe20000400000 */
[C---:B------:R-:W-:Y:S02]  /*2c8f0*/  ISETP.GT.AND P6, PT, R0.reuse, 0x21, P1 ;  /* 0x000000210000780c */ /* 0x040fe40000fc4270 */
[----:B------:R-:W-:Y:S01]  /*2c900*/  @P3 STG.E desc[UR44][R4.64+0x60], R13 ;  /* 0x0000600d04003986 */ /* 0x000fe2000c10192c */
[--C-:B0-----:R-:W-:Y:S01]  /*2c910*/  @P5 IMAD.MOV.U32 R6, RZ, RZ, R8.reuse ;  /* 0x000000ffff065224 */ /* 0x101fe200078e0008 */
[-C--:B------:R-:W-:Y:S02]  /*2c920*/  @P5 MOV R7, R9.reuse ;  /* 0x0000000900075202 */ /* 0x080fe40000000f00 */
[----:B------:R-:W-:Y:S01]  /*2c930*/  @P4 STG.E desc[UR44][R4.64+0x64], R37 ;  /* 0x0000642504004986 */ /* 0x000fe2000c10192c */
[C---:B------:R-:W-:Y:S01]  /*2c940*/  ISETP.GT.AND P3, PT, R0.reuse, 0x20, P1 ;  /* 0x000000200000780c */ /* 0x040fe20000f64270 */
[-C--:B------:R-:W-:Y:S01]  /*2c950*/  FMUL R39, R39, R2.reuse ;  /* 0x0000000227277220 */ /* 0x080fe20000400000 */
[----:B------:R-:W-:Y:S01]  /*2c960*/  ISETP.GT.AND P4, PT, R0, 0x20, P0 ;  /* 0x000000200000780c */ /* 0x000fe20000784270 */
[----:B------:R0:W-:Y:S01]  /*2c970*/  @P5 STG.E desc[UR44][R6.64+0x60], R3 ;  /* 0x0000600306005986 */ /* 0x0001e2000c10192c */
[-C--:B------:R-:W-:Y:S01]  /*2c980*/  FMUL R11, R40, R2.reuse ;  /* 0x00000002280b7220 */ /* 0x080fe20000400000 */
[----:B------:R-:W-:Y:S01]  /*2c990*/  FMUL R41, R41, R2 ;  /* 0x0000000229297220 */ /* 0x000fe20000400000 */
[----:B0-----:R-:W-:Y:S01]  /*2c9a0*/  @P2 IMAD.MOV.U32 R6, RZ, RZ, R8 ;  /* 0x000000ffff062224 */ /* 0x001fe200078e0008 */
[----:B------:R-:W-:-:S05]  /*2c9b0*/  @P2 MOV R7, R9 ;  /* 0x0000000900072202 */ /* 0x000fca0000000f00 */
[----:B------:R0:W-:Y:S01]  /*2c9c0*/  @P2 STG.E desc[UR44][R6.64+0x64], R39 ;  /* 0x0000642706002986 */ /* 0x0001e2000c10192c */
[----:B------:R-:W-:Y:S01]  /*2c9d0*/  ISETP.GT.AND P2, PT, R0, 0x21, P0 ;  /* 0x000000210000780c */ /* 0x000fe20000744270 */
[----:B------:R-:W-:Y:S01]  /*2c9e0*/  FMUL R13, R42, R2 ;  /* 0x000000022a0d7220 */ /* 0x000fe20000400000 */
[C---:B------:R-:W-:Y:S01]  /*2c9f0*/  ISETP.GT.AND P5, PT, R0.reuse, 0x29, P1 ;  /* 0x000000290000780c */ /* 0x040fe20000fa4270 */
[----:B------:R1:W-:Y:S01]  /*2ca00*/  @P3 STG.E desc[UR44][R4.64+0x80], R11 ;  /* 0x0000800b04003986 */ /* 0x0003e2000c10192c */
[----:B------:R-:W-:-:S03]  /*2ca10*/  ISETP.GT.AND P3, PT, R0, 0x28, P1 ;  /* 0x000000280000780c */ /* 0x000fc60000f64270 */
[----:B------:R-:W-:Y:S01]  /*2ca20*/  @P6 STG.E desc[UR44][R4.64+0x84], R41 ;  /* 0x0000842904006986 */ /* 0x000fe2000c10192c */
[----:B------:R-:W-:Y:S01]  /*2ca30*/  ISETP.GT.AND P6, PT, R0, 0x28, P0 ;  /* 0x000000280000780c */ /* 0x000fe200007c4270 */
[----:B0-----:R-:W-:Y:S01]  /*2ca40*/  @P4 IMAD.MOV.U32 R6, RZ, RZ, R8 ;  /* 0x000000ffff064224 */ /* 0x001fe200078e0008 */
[----:B------:R-:W-:Y:S01]  /*2ca50*/  @P4 MOV R7, R9 ;  /* 0x0000000900074202 */ /* 0x000fe20000000f00 */
[-C--:B------:R-:W-:Y:S01]  /*2ca60*/  FMUL R43, R43, R2.reuse ;  /* 0x000000022b2b7220 */ /* 0x080fe20000400000 */
[----:B------:R-:W-:-:S03]  /*2ca70*/  FMUL R45, R45, R2 ;  /* 0x000000022d2d7220 */ /* 0x000fc60000400000 */
[----:B------:R0:W-:Y:S01]  /*2ca80*/  @P4 STG.E desc[UR44][R6.64+0x80], R13 ;  /* 0x0000800d06004986 */ /* 0x0001e2000c10192c */
[----:B------:R-:W-:Y:S01]  /*2ca90*/  ISETP.GT.AND P4, PT, R0, 0x29, P0 ;  /* 0x000000290000780c */ /* 0x000fe20000784270 */
[-C--:B------:R-:W-:Y:S01]  /*2caa0*/  FMUL R3, R44, R2.reuse ;  /* 0x000000022c037220 */ /* 0x080fe20000400000 */
[----:B-1----:R-:W-:Y:S01]  /*2cab0*/  FMUL R11, R46, R2 ;  /* 0x000000022e0b7220 */ /* 0x002fe20000400000 */
[----:B0-----:R-:W-:Y:S01]  /*2cac0*/  @P2 IMAD.MOV.U32 R6, RZ, RZ, R8 ;  /* 0x000000ffff062224 */ /* 0x001fe200078e0008 */
[----:B------:R-:W-:-:S05]  /*2cad0*/  @P2 MOV R7, R9 ;  /* 0x0000000900072202 */ /* 0x000fca0000000f00 */
[----:B------:R0:W-:Y:S04]  /*2cae0*/  @P2 STG.E desc[UR44][R6.64+0x84], R43 ;  /* 0x0000842b06002986 */ /* 0x0001e8000c10192c */
[----:B------:R-:W-:Y:S01]  /*2caf0*/  @P5 STG.E desc[UR44][R4.64+0xa4], R45 ;  /* 0x0000a42d04005986 */ /* 0x000fe2000c10192c */
[----:B------:R-:W-:-:S03]  /*2cb00*/  ISETP.GT.AND P5, PT, R0, 0x31, P1 ;  /* 0x000000310000780c */ /* 0x000fc60000fa4270 */
[----:B------:R1:W-:Y:S01]  /*2cb10*/  @P3 STG.E desc[UR44][R4.64+0xa0], R3 ;  /* 0x0000a00304003986 */ /* 0x0003e2000c10192c */
[C---:B------:R-:W-:Y:S01]  /*2cb20*/  ISETP.GT.AND P3, PT, R0.reuse, 0x30, P0 ;  /* 0x000000300000780c */ /* 0x040fe20000764270 */
[--C-:B0-----:R-:W-:Y:S01]  /*2cb30*/  @P6 IMAD.MOV.U32 R6, RZ, RZ, R8.reuse ;  /* 0x000000ffff066224 */ /* 0x101fe200078e0008 */
[-C--:B------:R-:W-:Y:S02]  /*2cb40*/  @P6 MOV R7, R9.reuse ;  /* 0x0000000900076202 */ /* 0x080fe40000000f00 */
[C---:B------:R-:W-:Y:S01]  /*2cb50*/  ISETP.GT.AND P2, PT, R0.reuse, 0x30, P1 ;  /* 0x000000300000780c */ /* 0x040fe20000f44270 */
[-C--:B------:R-:W-:Y:S02]  /*2cb60*/  FMUL R47, R47, R2.reuse ;  /* 0x000000022f2f7220 */ /* 0x080fe40000400000 */
[----:B------:R0:W-:Y:S01]  /*2cb70*/  @P6 STG.E desc[UR44][R6.64+0xa0], R11 ;  /* 0x0000a00b06006986 */ /* 0x0001e2000c10192c */
[-C--:B------:R-:W-:Y:S01]  /*2cb80*/  FMUL R49, R49, R2.reuse ;  /* 0x0000000231317220 */ /* 0x080fe20000400000 */
[----:B------:R-:W-:Y:S01]  /*2cb90*/  ISETP.GT.AND P6, PT, R0, 0x31, P0 ;  /* 0x000000310000780c */ /* 0x000fe200007c4270 */
[-C--:B------:R-:W-:Y:S01]  /*2cba0*/  FMUL R13, R48, R2.reuse ;  /* 0x00000002300d7220 */ /* 0x080fe20000400000 */
[----:B-1----:R-:W-:Y:S01]  /*2cbb0*/  FMUL R3, R50, R2 ;  /* 0x0000000232037220 */ /* 0x002fe20000400000 */
[----:B0-----:R-:W-:Y:S01]  /*2cbc0*/  @P4 IMAD.MOV.U32 R6, RZ, RZ, R8 ;  /* 0x000000ffff064224 */ /* 0x001fe200078e0008 */
[----:B------:R-:W-:-:S05]  /*2cbd0*/  @P4 MOV R7, R9 ;  /* 0x0000000900074202 */ /* 0x000fca0000000f00 */
[----:B------:R0:W-:Y:S04]  /*2cbe0*/  @P4 STG.E desc[UR44][R6.64+0xa4], R47 ;  /* 0x0000a42f06004986 */ /* 0x0001e8000c10192c */
[----:B------:R-:W-:Y:S01]  /*2cbf0*/  @P5 STG.E desc[UR44][R4.64+0xc4], R49 ;  /* 0x0000c43104005986 */ /* 0x000fe2000c10192c */
[C---:B------:R-:W-:Y:S02]  /*2cc00*/  ISETP.GT.AND P5, PT, R0.reuse, 0x38, P0 ;  /* 0x000000380000780c */ /* 0x040fe400007a4270 */
[----:B------:R-:W-:Y:S01]  /*2cc10*/  ISETP.GT.AND P4, PT, R0, 0x38, P1 ;  /* 0x000000380000780c */ /* 0x000fe20000f84270 */
[----:B------:R1:W-:Y:S01]  /*2cc20*/  @P2 STG.E desc[UR44][R4.64+0xc0], R13 ;  /* 0x0000c00d04002986 */ /* 0x0003e2000c10192c */
[----:B0-----:R-:W-:Y:S01]  /*2cc30*/  @P3 IMAD.MOV.U32 R6, RZ, RZ, R8 ;  /* 0x000000ffff063224 */ /* 0x001fe200078e0008 */
[----:B------:R-:W-:-:S02]  /*2cc40*/  @P3 MOV R7, R9 ;  /* 0x0000000900073202 */ /* 0x000fc40000000f00 */
[C---:B------:R-:W-:Y:S01]  /*2cc50*/  ISETP.GT.AND P2, PT, R0.reuse, 0x39, P1 ;  /* 0x000000390000780c */ /* 0x040fe20000f44270 */
[-C--:B------:R-:W-:Y:S02]  /*2cc60*/  FMUL R51, R51, R2.reuse ;  /* 0x0000000233337220 */ /* 0x080fe40000400000 */
[----:B------:R0:W-:Y:S01]  /*2cc70*/  @P3 STG.E desc[UR44][R6.64+0xc0], R3 ;  /* 0x0000c00306003986 */ /* 0x0001e2000c10192c */
[----:B------:R-:W-:Y:S01]  /*2cc80*/  ISETP.GT.AND P3, PT, R0, 0x39, P0 ;  /* 0x000000390000780c */ /* 0x000fe20000764270 */
[-C--:B------:R-:W-:Y:S01]  /*2cc90*/  FMUL R11, R52, R2.reuse ;  /* 0x00000002340b7220 */ /* 0x080fe20000400000 */
[-C--:B------:R-:W-:Y:S01]  /*2cca0*/  FMUL R53, R53, R2.reuse ;  /* 0x0000000235357220 */ /* 0x080fe20000400000 */
[----:B-1----:R-:W-:Y:S01]  /*2ccb0*/  FMUL R13, R54, R2 ;  /* 0x00000002360d7220 */ /* 0x002fe20000400000 */
[----:B0-----:R-:W-:Y:S01]  /*2ccc0*/  @P6 IMAD.MOV.U32 R6, RZ, RZ, R8 ;  /* 0x000000ffff066224 */ /* 0x001fe200078e0008 */
[----:B------:R-:W-:-:S05]  /*2ccd0*/  @P6 MOV R7, R9 ;  /* 0x0000000900076202 */ /* 0x000fca0000000f00 */
[----:B------:R0:W-:Y:S01]  /*2cce0*/  @P6 STG.E desc[UR44][R6.64+0xc4], R51 ;  /* 0x0000c43306006986 */ /* 0x0001e2000c10192c */
[C---:B------:R-:W-:Y:S01]  /*2ccf0*/  ISETP.GT.AND P6, PT, R0.reuse, 0x41, P1 ;  /* 0x000000410000780c */ /* 0x040fe20000fc4270 */
[----:B------:R-:W-:Y:S02]  /*2cd00*/  FMUL R55, R55, R2 ;  /* 0x0000000237377220 */ /* 0x000fe40000400000 */
[----:B------:R-:W-:Y:S01]  /*2cd10*/  @P4 STG.E desc[UR44][R4.64+0xe0], R11 ;  /* 0x0000e00b04004986 */ /* 0x000fe2000c10192c */
[----:B------:R-:W-:-:S03]  /*2cd20*/  ISETP.GT.AND P4, PT, R0, 0x40, P1 ;  /* 0x000000400000780c */ /* 0x000fc60000f84270 */
[----:B------:R-:W-:Y:S01]  /*2cd30*/  @P2 STG.E desc[UR44][R4.64+0xe4], R53 ;  /* 0x0000e43504002986 */ /* 0x000fe2000c10192c */
[----:B0-----:R-:W-:Y:S01]  /*2cd40*/  @P5 IMAD.MOV.U32 R6, RZ, RZ, R8 ;  /* 0x000000ffff065224 */ /* 0x001fe200078e0008 */
[----:B------:R-:W-:Y:S02]  /*2cd50*/  @P5 MOV R7, R9 ;  /* 0x0000000900075202 */ /* 0x000fe40000000f00 */
[----:B------:R-:W-:-:S03]  /*2cd60*/  ISETP.GT.AND P2, PT, R0, 0x40, P0 ;  /* 0x000000400000780c */ /* 0x000fc60000744270 */
[----:B------:R0:W-:Y:S01]  /*2cd70*/  @P5 STG.E desc[UR44][R6.64+0xe0], R13 ;  /* 0x0000e00d06005986 */ /* 0x0001e2000c10192c */
[-C--:B------:R-:W-:Y:S01]  /*2cd80*/  FMUL R57, R57, R2.reuse ;  /* 0x0000000239397220 */ /* 0x080fe20000400000 */
[----:B------:R-:W-:Y:S01]  /*2cd90*/  FMUL R3, R56, R2 ;  /* 0x0000000238037220 */ /* 0x000fe20000400000 */
[----:B0-----:R-:W-:Y:S01]  /*2cda0*/  @P3 IMAD.MOV.U32 R6, RZ, RZ, R8 ;  /* 0x000000ffff063224 */ /* 0x001fe200078e0008 */
[----:B------:R-:W-:-:S05]  /*2cdb0*/  @P3 MOV R7, R9 ;  /* 0x0000000900073202 */ /* 0x000fca0000000f00 */
[----:B------:R0:W-:Y:S01]  /*2cdc0*/  @P3 STG.E desc[UR44][R6.64+0xe4], R55 ;  /* 0x0000e43706003986 */ /* 0x0001e2000c10192c */
[----:B------:R-:W-:Y:S01]  /*2cdd0*/  ISETP.GT.AND P3, PT, R0, 0x41, P0 ;  /* 0x000000410000780c */ /* 0x000fe20000764270 */
[----:B------:R-:W-:Y:S02]  /*2cde0*/  FMUL R11, R58, R2 ;  /* 0x000000023a0b7220 */ /* 0x000fe40000400000 */
        /* <DEDUP_REMOVED lines=16> */
[----:B------:R-:W-:-:S03]  /*2cef0*/  FMUL R63, R63, R2 ;  /* 0x000000023f3f7220 */ /* 0x000fc60000400000 */
[----:B------:R-:W-:Y:S01]  /*2cf00*/  @P4 STG.E desc[UR44][R4.64+0x124], R61 ;  /* 0x0001243d04004986 */ /* 0x000fe2000c10192c */
[----:B------:R-:W-:-:S03]  /*2cf10*/  ISETP.GT.AND P4, PT, R0, 0x51, P1 ;  /* 0x000000510000780c */ /* 0x000fc60000f84270 */
[----:B------:R-:W-:Y:S01]  /*2cf20*/  @P5 STG.E desc[UR44][R4.64+0x120], R13 ;  /* 0x0001200d04005986 */ /* 0x000fe2000c10192c */
[----:B0-----:R-:W-:Y:S01]  /*2cf30*/  @P6 IMAD.MOV.U32 R6, RZ, RZ, R8 ;  /* 0x000000ffff066224 */ /* 0x001fe200078e0008 */
[----:B------:R-:W-:Y:S02]  /*2cf40*/  @P6 MOV R7, R9 ;  /* 0x0000000900076202 */ /* 0x000fe40000000f00 */
[----:B------:R-:W-:-:S03]  /*2cf50*/  ISETP.GT.AND P5, PT, R0, 0x50, P0 ;  /* 0x000000500000780c */ /* 0x000fc600007a4270 */
[----:B------:R0:W-:Y:S01]  /*2cf60*/  @P6 STG.E desc[UR44][R6.64+0x120], R3 ;  /* 0x0001200306006986 */ /* 0x0001e2000c10192c */
[----:B------:R-:W-:Y:S01]  /*2cf70*/  ISETP.GT.AND P3, PT, R0, 0x50, P1 ;  /* 0x000000500000780c */ /* 0x000fe20000f64270 */
[----:B------:R-:W-:Y:S01]  /*2cf80*/  FMUL R65, R65, R2 ;  /* 0x0000000241417220 */ /* 0x000fe20000400000 */
[----:B0-----:R-:W-:Y:S01]  /*2cf90*/  @P2 IMAD.MOV.U32 R6, RZ, RZ, R8 ;  /* 0x000000ffff062224 */ /* 0x001fe200078e0008 */
[----:B------:R-:W-:-:S05]  /*2cfa0*/  @P2 MOV R7, R9 ;  /* 0x0000000900072202 */ /* 0x000fca0000000f00 */
[----:B------:R0:W-:Y:S01]  /*2cfb0*/  @P2 STG.E desc[UR44][R6.64+0x124], R63 ;  /* 0x0001243f06002986 */ /* 0x0001e2000c10192c */
[----:B------:R-:W-:Y:S01]  /*2cfc0*/  ISETP.GT.AND P2, PT, R0, 0x51, P0 ;  /* 0x000000510000780c */ /* 0x000fe20000744270 */
[-C--:B------:R-:W-:Y:S02]  /*2cfd0*/  FMUL R11, R64, R2.reuse ;  /* 0x00000002400b7220 */ /* 0x080fe40000400000 */
[----:B------:R-:W-:Y:S01]  /*2cfe0*/  @P4 STG.E desc[UR44][R4.64+0x144], R65 ;  /* 0x0001444104004986 */ /* 0x000fe2000c10192c */
[----:B------:R-:W-:Y:S01]  /*2cff0*/  ISETP.GT.AND P4, PT, R0, 0x58, P0 ;  /* 0x000000580000780c */ /* 0x000fe20000784270 */
[-C--:B------:R-:W-:Y:S01]  /*2d000*/  FMUL R13, R66, R2.reuse ;  /* 0x00000002420d7220 */ /* 0x080fe20000400000 */
[C---:B------:R-:W-:Y:S01]  /*2d010*/  ISETP.GT.AND P6, PT, R0.reuse, 0x59, P1 ;  /* 0x000000590000780c */ /* 0x040fe20000fc4270 */
[----:B------:R1:W-:Y:S01]  /*2d020*/  @P3 STG.E desc[UR44][R4.64+0x140], R11 ;  /* 0x0001400b04003986 */ /* 0x0003e2000c10192c */
[----:B------:R-:W-:Y:S01]  /*2d030*/  ISETP.GT.AND P3, PT, R0, 0x58, P1 ;  /* 0x000000580000780c */ /* 0x000fe20000f64270 */
[----:B0-----:R-:W-:Y:S01]  /*2d040*/  @P5 IMAD.MOV.U32 R6, RZ, RZ, R8 ;  /* 0x000000ffff065224 */ /* 0x001fe200078e0008 */
[----:B------:R-:W-:Y:S01]  /*2d050*/  @P5 MOV R7, R9 ;  /* 0x0000000900075202 */ /* 0x000fe20000000f00 */
[----:B------:R-:W-:-:S04]  /*2d060*/  FMUL R67, R67, R2 ;  /* 0x0000000243437220 */ /* 0x000fc80000400000 */
[----:B------:R0:W-:Y:S01]  /*2d070*/  @P5 STG.E desc[UR44][R6.64+0x140], R13 ;  /* 0x0001400d06005986 */ /* 0x0001e2000c10192c */
[-C--:B------:R-:W-:Y:S01]  /*2d080*/  FMUL R3, R68, R2.reuse ;  /* 0x0000000244037220 */ /* 0x080fe20000400000 */
[-C--:B------:R-:W-:Y:S01]  /*2d090*/  FMUL R69, R69, R2.reuse ;  /* 0x0000000245457220 */ /* 0x080fe20000400000 */
[----:B-1----:R-:W-:Y:S01]  /*2d0a0*/  FMUL R11, R70, R2 ;  /* 0x00000002460b7220 */ /* 0x002fe20000400000 */
[----:B0-----:R-:W-:Y:S01]  /*2d0b0*/  @P2 MOV R6, R8 ;  /* 0x0000000800062202 */ /* 0x001fe20000000f00 */
[----:B------:R-:W-:-:S05]  /*2d0c0*/  @P2 IMAD.MOV.U32 R7, RZ, RZ, R9 ;  /* 0x000000ffff072224 */ /* 0x000fca00078e0009 */
[----:B------:R0:W-:Y:S01]  /*2d0d0*/  @P2 STG.E desc[UR44][R6.64+0x144], R67 ;  /* 0x0001444306002986 */ /* 0x0001e2000c10192c */
[----:B------:R-:W-:-:S03]  /*2d0e0*/  ISETP.GT.AND P2, PT, R0, 0x59, P0 ;  /* 0x000000590000780c */ /* 0x000fc60000744270 */
[----:B------:R-:W-:Y:S04]  /*2d0f0*/  @P3 STG.E desc[UR44][R4.64+0x160], R3 ;  /* 0x0001600304003986 */ /* 0x000fe8000c10192c */
[----:B------:R-:W-:Y:S01]  /*2d100*/  @P6 STG.E desc[UR44][R4.64+0x164], R69 ;  /* 0x0001644504006986 */ /* 0x000fe2000c10192c */
[----:B0-----:R-:W-:Y:S02]  /*2d110*/  @P4 MOV R6, R8 ;  /* 0x0000000800064202 */ /* 0x001fe40000000f00 */
[----:B------:R-:W-:-:S05]  /*2d120*/  @P4 MOV R7, R9 ;  /* 0x0000000900074202 */ /* 0x000fca0000000f00 */
[----:B------:R0:W-:Y:S01]  /*2d130*/  @P4 STG.E desc[UR44][R6.64+0x160], R11 ;  /* 0x0001600b06004986 */ /* 0x0001e2000c10192c */
[C---:B------:R-:W-:Y:S02]  /*2d140*/  ISETP.GT.AND P4, PT, R0.reuse, 0x60, P0 ;  /* 0x000000600000780c */ /* 0x040fe40000784270 */
[C---:B------:R-:W-:Y:S02]  /*2d150*/  ISETP.GT.AND P5, PT, R0.reuse, 0x61, P1 ;  /* 0x000000610000780c */ /* 0x040fe40000fa4270 */
[C---:B------:R-:W-:Y:S01]  /*2d160*/  ISETP.GT.AND P3, PT, R0.reuse, 0x60, P1 ;  /* 0x000000600000780c */ /* 0x040fe20000f64270 */
[-C--:B------:R-:W-:Y:S01]  /*2d170*/  FMUL R71, R71, R2.reuse ;  /* 0x0000000247477220 */ /* 0x080fe20000400000 */
[----:B------:R-:W-:Y:S01]  /*2d180*/  ISETP.GT.AND P6, PT, R0, 0x61, P0 ;  /* 0x000000610000780c */ /* 0x000fe200007c4270 */
[-C--:B------:R-:W-:Y:S01]  /*2d190*/  FMUL R73, R73, R2.reuse ;  /* 0x0000000249497220 */ /* 0x080fe20000400000 */
[----:B0-----:R-:W-:Y:S01]  /*2d1a0*/  @P2 IMAD.MOV.U32 R6, RZ, RZ, R8 ;  /* 0x000000ffff062224 */ /* 0x001fe200078e0008 */
[----:B------:R-:W-:Y:S01]  /*2d1b0*/  @P2 MOV R7, R9 ;  /* 0x0000000900072202 */ /* 0x000fe20000000f00 */
[-C--:B------:R-:W-:Y:S01]  /*2d1c0*/  FMUL R13, R72, R2.reuse ;  /* 0x00000002480d7220 */ /* 0x080fe20000400000 */
[----:B------:R-:W-:-:S03]  /*2d1d0*/  FMUL R3, R74, R2 ;  /* 0x000000024a037220 */ /* 0x000fc60000400000 */
[----:B------:R0:W-:Y:S01]  /*2d1e0*/  @P2 STG.E desc[UR44][R6.64+0x164], R71 ;  /* 0x0001644706002986 */ /* 0x0001e2000c10192c */
[----:B------:R-:W-:-:S03]  /*2d1f0*/  FMUL R75, R75, R2 ;  /* 0x000000024b4b7220 */ /* 0x000fc60000400000 */
[----:B------:R-:W-:Y:S01]  /*2d200*/  @P5 STG.E desc[UR44][R4.64+0x184], R73 ;  /* 0x0001844904005986 */ /* 0x000fe2000c10192c */
[----:B------:R-:W-:-:S03]  /*2d210*/  ISETP.GT.AND P5, PT, R0, 0x69, P1 ;  /* 0x000000690000780c */ /* 0x000fc60000fa4270 */
[----:B------:R-:W-:Y:S01]  /*2d220*/  @P3 STG.E desc[UR44][R4.64+0x180], R13 ;  /* 0x0001800d04003986 */ /* 0x000fe2000c10192c */
[----:B0-----:R-:W-:Y:S01]  /*2d230*/  @P4 MOV R6, R8 ;  /* 0x0000000800064202 */ /* 0x001fe20000000f00 */
[----:B------:R-:W-:Y:S01]  /*2d240*/  @P4 IMAD.MOV.U32 R7, RZ, RZ, R9 ;  /* 0x000000ffff074224 */ /* 0x000fe200078e0009 */
[----:B------:R-:W-:-:S04]  /*2d250*/  ISETP.GT.AND P3, PT, R0, 0x68, P0 ;  /* 0x000000680000780c */ /* 0x000fc80000764270 */
[----:B------:R0:W-:Y:S01]  /*2d260*/  @P4 STG.E desc[UR44][R6.64+0x180], R3 ;  /* 0x0001800306004986 */ /* 0x0001e2000c10192c */
[----:B------:R-:W-:Y:S01]  /*2d270*/  ISETP.GT.AND P2, PT, R0, 0x68, P1 ;  /* 0x000000680000780c */ /* 0x000fe20000f44270 */
[----:B------:R-:W-:Y:S01]  /*2d280*/  FMUL R77, R77, R2 ;  /* 0x000000024d4d7220 */ /* 0x000fe20000400000 */
[----:B0-----:R-:W-:Y:S02]  /*2d290*/  @P6 MOV R6, R8 ;  /* 0x0000000800066202 */ /* 0x001fe40000000f00 */
[----:B------:R-:W-:-:S05]  /*2d2a0*/  @P6 MOV R7, R9 ;  /* 0x0000000900076202 */ /* 0x000fca0000000f00 */
[----:B------:R0:W-:Y:S01]  /*2d2b0*/  @P6 STG.E desc[UR44][R6.64+0x184], R75 ;  /* 0x0001844b06006986 */ /* 0x0001e2000c10192c */
[----:B------:R-:W-:Y:S01]  /*2d2c0*/  ISETP.GT.AND P6, PT, R0, 0x69, P0 ;  /* 0x000000690000780c */ /* 0x000fe200007c4270 */
[-C--:B------:R-:W-:Y:S01]  /*2d2d0*/  FMUL R11, R76, R2.reuse ;  /* 0x000000024c0b7220 */ /* 0x080fe20000400000 */
[----:B------:R-:W-:Y:S01]  /*2d2e0*/  FMUL R13, R78, R2 ;  /* 0x000000024e0d7220 */ /* 0x000fe20000400000 */
        /* <DEDUP_REMOVED lines=13> */
[----:B0-----:R-:W-:Y:S01]  /*2d3c0*/  @P6 MOV R6, R8 ;  /* 0x0000000800066202 */ /* 0x001fe20000000f00 */
[----:B------:R-:W-:-:S05]  /*2d3d0*/  @P6 IMAD.MOV.U32 R7, RZ, RZ, R9 ;  /* 0x000000ffff076224 */ /* 0x000fca00078e0009 */
[----:B------:R0:W-:Y:S01]  /*2d3e0*/  @P6 STG.E desc[UR44][R6.64+0x1a4], R79 ;  /* 0x0001a44f06006986 */ /* 0x0001e2000c10192c */
[----:B------:R-:W-:Y:S01]  /*2d3f0*/  ISETP.GT.AND P6, PT, R0, 0x79, P1 ;  /* 0x000000790000780c */ /* 0x000fe20000fc4270 */
[----:B------:R-:W-:Y:S02]  /*2d400*/  FMUL R83, R83, R2 ;  /* 0x0000000253537220 */ /* 0x000fe40000400000 */
[----:B------:R-:W-:Y:S04]  /*2d410*/  @P4 STG.E desc[UR44][R4.64+0x1c0], R3 ;  /* 0x0001c00304004986 */ /* 0x000fe8000c10192c */
[----:B------:R-:W-:Y:S01]  /*2d420*/  @P2 STG.E desc[UR44][R4.64+0x1c4], R81 ;  /* 0x0001c45104002986 */ /* 0x000fe2000c10192c */
[----:B0-----:R-:W-:Y:S02]  /*2d430*/  @P5 MOV R6, R8 ;  /* 0x0000000800065202 */ /* 0x001fe40000000f00 */
[----:B------:R-:W-:-:S02]  /*2d440*/  @P5 MOV R7, R9 ;  /* 0x0000000900075202 */ /* 0x000fc40000000f00 */
        /* <DEDUP_REMOVED lines=8> */
[-C--:B------:R-:W-:Y:S01]  /*2d4d0*/  FMUL R3, R84, R2.reuse ;  /* 0x0000000254037220 */ /* 0x080fe20000400000 */
[----:B------:R-:W-:Y:S01]  /*2d4e0*/  FMUL R13, R86, R2 ;  /* 0x00000002560d7220 */ /* 0x000fe20000400000 */
[----:B------:R-:W-:Y:S01]  /*2d4f0*/  @P6 STG.E desc[UR44][R4.64+0x1e4], R85 ;  /* 0x0001e45504006986 */ /* 0x000fe2000c10192c */
[C---:B------:R-:W-:Y:S02]  /*2d500*/  ISETP.GT.AND P6, PT, R0.reuse, 0x80, P0 ;  /* 0x000000800000780c */ /* 0x040fe400007c4270 */
[C---:B------:R-:W-:Y:S01]  /*2d510*/  ISETP.GT.AND P5, PT, R0.reuse, 0x80, P1 ;  /* 0x000000800000780c */ /* 0x040fe20000fa4270 */
[----:B------:R1:W-:Y:S01]  /*2d520*/  @P4 STG.E desc[UR44][R4.64+0x1e0], R3 ;  /* 0x0001e00304004986 */ /* 0x0003e2000c10192c */
[----:B0-----:R-:W-:Y:S01]  /*2d530*/  @P2 MOV R6, R8 ;  /* 0x0000000800062202 */ /* 0x001fe20000000f00 */
[----:B------:R-:W-:Y:S01]  /*2d540*/  @P2 IMAD.MOV.U32 R7, RZ, RZ, R9 ;  /* 0x000000ffff072224 */ /* 0x000fe200078e0009 */
[----:B------:R-:W-:Y:S01]  /*2d550*/  ISETP.GT.AND P4, PT, R0, 0x81, P1 ;  /* 0x000000810000780c */ /* 0x000fe20000f84270 */
[----:B------:R-:W-:-:S03]  /*2d560*/  FMUL R87, R87, R2 ;  /* 0x0000000257577220 */ /* 0x000fc60000400000 */
[----:B------:R0:W-:Y:S01]  /*2d570*/  @P2 STG.E desc[UR44][R6.64+0x1e0], R13 ;  /* 0x0001e00d06002986 */ /* 0x0001e2000c10192c */
[----:B------:R-:W-:Y:S01]  /*2d580*/  ISETP.GT.AND P2, PT, R0, 0x81, P0 ;  /* 0x000000810000780c */ /* 0x000fe20000744270 */
[-C--:B------:R-:W-:Y:S01]  /*2d590*/  FMUL R11, R88, R2.reuse ;  /* 0x00000002580b7220 */ /* 0x080fe20000400000 */
[-C--:B------:R-:W-:Y:S01]  /*2d5a0*/  FMUL R89, R89, R2.reuse ;  /* 0x0000000259597220 */ /* 0x080fe20000400000 */
[----:B-1----:R-:W-:Y:S01]  /*2d5b0*/  FMUL R3, R90, R2 ;  /* 0x000000025a037220 */ /* 0x002fe20000400000 */
[----:B0-----:R-:W-:Y:S02]  /*2d5c0*/  @P3 MOV R6, R8 ;  /* 0x0000000800063202 */ /* 0x001fe40000000f00 */
[----:B------:R-:W-:-:S05]  /*2d5d0*/  @P3 MOV R7, R9 ;  /* 0x0000000900073202 */ /* 0x000fca0000000f00 */
[----:B------:R0:W-:Y:S01]  /*2d5e0*/  @P3 STG.E desc[UR44][R6.64+0x1e4], R87 ;  /* 0x0001e45706003986 */ /* 0x0001e2000c10192c */
[----:B------:R-:W-:-:S03]  /*2d5f0*/  FMUL R91, R91, R2 ;  /* 0x000000025b5b7220 */ /* 0x000fc60000400000 */
[----:B------:R-:W-:Y:S01]  /*2d600*/  @P5 STG.E desc[UR44][R4.64+0x200], R11 ;  /* 0x0002000b04005986 */ /* 0x000fe2000c10192c */
[----:B------:R-:W-:-:S03]  /*2d610*/  ISETP.GT.AND P5, PT, R0, 0x88, P0 ;  /* 0x000000880000780c */ /* 0x000fc600007a4270 */
[----:B------:R-:W-:Y:S01]  /*2d620*/  @P4 STG.E desc[UR44][R4.64+0x204], R89 ;  /* 0x0002045904004986 */ /* 0x000fe2000c10192c */
[----:B0-----:R-:W-:Y:S01]  /*2d630*/  @P6 IMAD.MOV.U32 R6, RZ, RZ, R8 ;  /* 0x000000ffff066224 */ /* 0x001fe200078e0008 */
[----:B------:R-:W-:-:S05]  /*2d640*/  @P6 MOV R7, R9 ;  /* 0x0000000900076202 */ /* 0x000fca0000000f00 */
[----:B------:R0:W-:Y:S01]  /*2d650*/  @P6 STG.E desc[UR44][R6.64+0x200], R3 ;  /* 0x0002000306006986 */ /* 0x0001e2000c10192c */
[C---:B------:R-:W-:Y:S02]  /*2d660*/  ISETP.GT.AND P3, PT, R0.reuse, 0x88, P1 ;  /* 0x000000880000780c */ /* 0x040fe40000f64270 */
[----:B------:R-:W-:Y:S02]  /*2d670*/  ISETP.GT.AND P4, PT, R0, 0x89, P1 ;  /* 0x000000890000780c */ /* 0x000fe40000f84270 */
[----:B0-----:R-:W-:Y:S01]  /*2d680*/  @P2 MOV R6, R8 ;  /* 0x0000000800062202 */ /* 0x001fe20000000f00 */
[----:B------:R-:W-:-:S05]  /*2d690*/  @P2 IMAD.MOV.U32 R7, RZ, RZ, R9 ;  /* 0x000000ffff072224 */ /* 0x000fca00078e0009 */
[----:B------:R0:W-:Y:S01]  /*2d6a0*/  @P2 STG.E desc[UR44][R6.64+0x204], R91 ;  /* 0x0002045b06002986 */ /* 0x0001e2000c10192c */
[----:B------:R-:W-:Y:S01]  /*2d6b0*/  ISETP.GT.AND P2, PT, R0, 0x89, P0 ;  /* 0x000000890000780c */ /* 0x000fe20000744270 */
[-C--:B------:R-:W-:Y:S01]  /*2d6c0*/  FMUL R13, R92, R2.reuse ;  /* 0x000000025c0d7220 */ /* 0x080fe20000400000 */
[-C--:B------:R-:W-:Y:S01]  /*2d6d0*/  FMUL R93, R93, R2.reuse ;  /* 0x000000025d5d7220 */ /* 0x080fe20000400000 */
[----:B------:R-:W-:Y:S01]  /*2d6e0*/  FMUL R11, R94, R2 ;  /* 0x000000025e0b7220 */ /* 0x000fe20000400000 */
[C---:B------:R-:W-:Y:S02]  /*2d6f0*/  ISETP.GT.AND P6, PT, R0.reuse, 0x91, P1 ;  /* 0x000000910000780c */ /* 0x040fe40000fc4270 */
[----:B------:R-:W-:Y:S01]  /*2d700*/  @P3 STG.E desc[UR44][R4.64+0x220], R13 ;  /* 0x0002200d04003986 */ /* 0x000fe2000c10192c */
[----:B0-----:R-:W-:Y:S02]  /*2d710*/  @P5 MOV R6, R8 ;  /* 0x0000000800065202 */ /* 0x001fe40000000f00 */
[-C--:B------:R-:W-:Y:S01]  /*2d720*/  @P5 MOV R7, R9.reuse ;  /* 0x0000000900075202 */ /* 0x080fe20000000f00 */
        /* <DEDUP_REMOVED lines=16> */
[C---:B------:R-:W-:Y:S02]  /*2d830*/  ISETP.GT.AND P6, PT, R0.reuse, 0x98, P0 ;  /* 0x000000980000780c */ /* 0x040fe400007c4270 */
[----:B0-----:R-:W-:Y:S01]  /*2d840*/  @P4 MOV R6, R8 ;  /* 0x0000000800064202 */ /* 0x001fe20000000f00 */
[----:B------:R-:W-:Y:S02]  /*2d850*/  @P4 IMAD.MOV.U32 R7, RZ, RZ, R9 ;  /* 0x000000ffff074224 */ /* 0x000fe400078e0009 */
[-C--:B------:R-:W-:Y:S01]  /*2d860*/  FMUL R99, R99, R2.reuse ;  /* 0x0000000263637220 */ /* 0x080fe20000400000 */
[-C--:B------:R-:W-:Y:S02]  /*2d870*/  FMUL R101, R101, R2.reuse ;  /* 0x0000000265657220 */ /* 0x080fe40000400000 */
[----:B------:R0:W-:Y:S01]  /*2d880*/  @P4 STG.E desc[UR44][R6.64+0x240], R13 ;  /* 0x0002400d06004986 */ /* 0x0001e2000c10192c */
[----:B------:R-:W-:Y:S01]  /*2d890*/  ISETP.GT.AND P4, PT, R0, 0x99, P0 ;  /* 0x000000990000780c */ /* 0x000fe20000784270 */
[-C--:B------:R-:W-:Y:S01]  /*2d8a0*/  FMUL R11, R100, R2.reuse ;  /* 0x00000002640b7220 */ /* 0x080fe20000400000 */
[----:B-1----:R-:W-:Y:S01]  /*2d8b0*/  FMUL R3, R102, R2 ;  /* 0x0000000266037220 */ /* 0x002fe20000400000 */
[----:B0-----:R-:W-:-:S02]  /*2d8c0*/  @P2 MOV R6, R8 ;  /* 0x0000000800062202 */ /* 0x001fc40000000f00 */
[----:B------:R-:W-:-:S05]  /*2d8d0*/  @P2 MOV R7, R9 ;  /* 0x0000000900072202 */ /* 0x000fca0000000f00 */
[----:B------:R0:W-:Y:S04]  /*2d8e0*/  @P2 STG.E desc[UR44][R6.64+0x244], R99 ;  /* 0x0002446306002986 */ /* 0x0001e8000c10192c */
[----:B------:R-:W-:Y:S01]  /*2d8f0*/  @P5 STG.E desc[UR44][R4.64+0x264], R101 ;  /* 0x0002646504005986 */ /* 0x000fe2000c10192c */
[----:B------:R-:W-:-:S03]  /*2d900*/  ISETP.GT.AND P5, PT, R0, 0xa1, P1 ;  /* 0x000000a10000780c */ /* 0x000fc60000fa4270 */
[----:B------:R1:W-:Y:S01]  /*2d910*/  @P3 STG.E desc[UR44][R4.64+0x260], R11 ;  /* 0x0002600b04003986 */ /* 0x0003e2000c10192c */
[C---:B------:R-:W-:Y:S01]  /*2d920*/  ISETP.GT.AND P3, PT, R0.reuse, 0xa0, P0 ;  /* 0x000000a00000780c */ /* 0x040fe20000764270 */
[----:B0-----:R-:W-:Y:S01]  /*2d930*/  @P6 IMAD.MOV.U32 R6, RZ, RZ, R8 ;  /* 0x000000ffff066224 */ /* 0x001fe200078e0008 */
[----:B------:R-:W-:Y:S02]  /*2d940*/  @P6 MOV R7, R9 ;  /* 0x0000000900076202 */ /* 0x000fe40000000f00 */
[C---:B------:R-:W-:Y:S01]  /*2d950*/  ISETP.GT.AND P2, PT, R0.reuse, 0xa0, P1 ;  /* 0x000000a00000780c */ /* 0x040fe20000f44270 */
[-C--:B------:R-:W-:Y:S02]  /*2d960*/  FMUL R103, R103, R2.reuse ;  /* 0x0000000267677220 */ /* 0x080fe40000400000 */
[----:B------:R0:W-:Y:S01]  /*2d970*/  @P6 STG.E desc[UR44][R6.64+0x260], R3 ;  /* 0x0002600306006986 */ /* 0x0001e2000c10192c */
[-C--:B------:R-:W-:Y:S01]  /*2d980*/  FMUL R105, R105, R2.reuse ;  /* 0x0000000269697220 */ /* 0x080fe20000400000 */
[----:B------:R-:W-:Y:S01]  /*2d990*/  ISETP.GT.AND P6, PT, R0, 0xa1, P0 ;  /* 0x000000a10000780c */ /* 0x000fe200007c4270 */
[-C--:B------:R-:W-:Y:S01]  /*2d9a0*/  FMUL R13, R104, R2.reuse ;  /* 0x00000002680d7220 */ /* 0x080fe20000400000 */
[----:B-1----:R-:W-:Y:S01]  /*2d9b0*/  FMUL R11, R106, R2 ;  /* 0x000000026a0b7220 */ /* 0x002fe20000400000 */
[----:B0-----:R-:W-:Y:S01]  /*2d9c0*/  @P4 MOV R6, R8 ;  /* 0x0000000800064202 */ /* 0x001fe20000000f00 */
[----:B------:R-:W-:-:S05]  /*2d9d0*/  @P4 IMAD.MOV.U32 R7, RZ, RZ, R9 ;  /* 0x000000ffff074224 */ /* 0x000fca00078e0009 */
[----:B------:R0:W-:Y:S04]  /*2d9e0*/  @P4 STG.E desc[UR44][R6.64+0x264], R103 ;  /* 0x0002646706004986 */ /* 0x0001e8000c10192c */
[----:B------:R-:W-:Y:S01]  /*2d9f0*/  @P5 STG.E desc[UR44][R4.64+0x284], R105 ;  /* 0x0002846904005986 */ /* 0x000fe2000c10192c */
[C---:B------:R-:W-:Y:S02]  /*2da00*/  ISETP.GT.AND P5, PT, R0.reuse, 0xa8, P0 ;  /* 0x000000a80000780c */ /* 0x040fe400007a4270 */
[----:B------:R-:W-:Y:S01]  /*2da10*/  ISETP.GT.AND P4, PT, R0, 0xa8, P1 ;  /* 0x000000a80000780c */ /* 0x000fe20000f84270 */
[----:B------:R1:W-:Y:S01]  /*2da20*/  @P2 STG.E desc[UR44][R4.64+0x280], R13 ;  /* 0x0002800d04002986 */ /* 0x0003e2000c10192c */
[----:B0-----:R-:W-:Y:S02]  /*2da30*/  @P3 MOV R6, R8 ;  /* 0x0000000800063202 */ /* 0x001fe40000000f00 */
        /* <DEDUP_REMOVED lines=13> */
[----:B------:R1:W-:Y:S01]  /*2db10*/  @P4 STG.E desc[UR44][R4.64+0x2a0], R3 ;  /* 0x0002a00304004986 */ /* 0x0003e2000c10192c */
[----:B------:R-:W-:-:S03]  /*2db20*/  ISETP.GT.AND P4, PT, R0, 0xb0, P1 ;  /* 0x000000b00000780c */ /* 0x000fc60000f84270 */
[----:B------:R-:W-:Y:S01]  /*2db30*/  @P2 STG.E desc[UR44][R4.64+0x2a4], R109 ;  /* 0x0002a46d04002986 */ /* 0x000fe2000c10192c */
[----:B0-----:R-:W-:Y:S01]  /*2db40*/  @P5 MOV R6, R8 ;  /* 0x0000000800065202 */ /* 0x001fe20000000f00 */
[----:B------:R-:W-:Y:S01]  /*2db50*/  @P5 IMAD.MOV.U32 R7, RZ, RZ, R9 ;  /* 0x000000ffff075224 */ /* 0x000fe200078e0009 */
[----:B------:R-:W-:-:S04]  /*2db60*/  ISETP.GT.AND P2, PT, R0, 0xb0, P0 ;  /* 0x000000b00000780c */ /* 0x000fc80000744270 */
[----:B------:R0:W-:Y:S01]  /*2db70*/  @P5 STG.E desc[UR44][R6.64+0x2a0], R13 ;  /* 0x0002a00d06005986 */ /* 0x0001e2000c10192c */
[-C--:B------:R-:W-:Y:S01]  /*2db80*/  FMUL R113, R113, R2.reuse ;  /* 0x0000000271717220 */ /* 0x080fe20000400000 */
[----:B-1----:R-:W-:Y:S01]  /*2db90*/  FMUL R3, R112, R2 ;  /* 0x0000000270037220 */ /* 0x002fe20000400000 */
[----:B0-----:R-:W-:Y:S02]  /*2dba0*/  @P3 MOV R6, R8 ;  /* 0x0000000800063202 */ /* 0x001fe40000000f00 */
        /* <DEDUP_REMOVED lines=20> */
[----:B------:R-:W-:-:S03]  /*2dcf0*/  FMUL R119, R119, R2 ;  /* 0x0000000277777220 */ /* 0x000fc60000400000 */
[----:B------:R-:W-:Y:S01]  /*2dd00*/  @P4 STG.E desc[UR44][R4.64+0x2e4], R117 ;  /* 0x0002e47504004986 */ /* 0x000fe2000c10192c */
[----:B------:R-:W-:-:S03]  /*2dd10*/  ISETP.GT.AND P4, PT, R0, 0xc1, P1 ;  /* 0x000000c10000780c */ /* 0x000fc60000f84270 */
[----:B------:R-:W-:Y:S01]  /*2dd20*/  @P5 STG.E desc[UR44][R4.64+0x2e0], R13 ;  /* 0x0002e00d04005986 */ /* 0x000fe2000c10192c */
[----:B0-----:R-:W-:Y:S02]  /*2dd30*/  @P6 MOV R6, R8 ;  /* 0x0000000800066202 */ /* 0x001fe40000000f00 */
        /* <DEDUP_REMOVED lines=12> */
[----:B------:R-:W-:Y:S01]  /*2de00*/  FMUL R13, R122, R2 ;  /* 0x000000027a0d7220 */ /* 0x000fe20000400000 */
[C---:B------:R-:W-:Y:S01]  /*2de10*/  ISETP.GT.AND P6, PT, R0.reuse, 0xc9, P1 ;  /* 0x000000c90000780c */ /* 0x040fe20000fc4270 */
[----:B------:R1:W-:Y:S01]  /*2de20*/  @P3 STG.E desc[UR44][R4.64+0x300], R11 ;  /* 0x0003000b04003986 */ /* 0x0003e2000c10192c */
[----:B------:R-:W-:Y:S02]  /*2de30*/  ISETP.GT.AND P3, PT, R0, 0xc8, P1 ;  /* 0x000000c80000780c */ /* 0x000fe40000f64270 */
[----:B0-----:R-:W-:Y:S01]  /*2de40*/  @P5 MOV R6, R8 ;  /* 0x0000000800065202 */ /* 0x001fe20000000f00 */
[----:B------:R-:W-:-:S02]  /*2de50*/  @P5 IMAD.MOV.U32 R7, RZ, RZ, R9 ;  /* 0x000000ffff075224 */ /* 0x000fc400078e0009 */
[----:B------:R-:W-:-:S03]  /*2de60*/  FMUL R123, R123, R2 ;  /* 0x000000027b7b7220 */ /* 0x000fc60000400000 */
[----:B------:R0:W-:Y:S01]  /*2de70*/  @P5 STG.E desc[UR44][R6.64+0x300], R13 ;  /* 0x0003000d06005986 */ /* 0x0001e2000c10192c */
[-C--:B------:R-:W-:Y:S01]  /*2de80*/  FMUL R3, R124, R2.reuse ;  /* 0x000000027c037220 */ /* 0x080fe20000400000 */
[-C--:B------:R-:W-:Y:S01]  /*2de90*/  FMUL R125, R125, R2.reuse ;  /* 0x000000027d7d7220 */ /* 0x080fe20000400000 */
[----:B-1----:R-:W-:Y:S01]  /*2dea0*/  FMUL R11, R126, R2 ;  /* 0x000000027e0b7220 */ /* 0x002fe20000400000 */
[----:B0-----:R-:W-:Y:S02]  /*2deb0*/  @P2 MOV R6, R8 ;  /* 0x0000000800062202 */ /* 0x001fe40000000f00 */
[----:B------:R-:W-:-:S05]  /*2dec0*/  @P2 MOV R7, R9 ;  /* 0x0000000900072202 */ /* 0x000fca0000000f00 */
[----:B------:R0:W-:Y:S01]  /*2ded0*/  @P2 STG.E desc[UR44][R6.64+0x304], R123 ;  /* 0x0003047b06002986 */ /* 0x0001e2000c10192c */
[----:B------:R-:W-:-:S03]  /*2dee0*/  ISETP.GT.AND P2, PT, R0, 0xc9, P0 ;  /* 0x000000c90000780c */ /* 0x000fc60000744270 */
[----:B------:R-:W-:Y:S04]  /*2def0*/  @P3 STG.E desc[UR44][R4.64+0x320], R3 ;  /* 0x0003200304003986 */ /* 0x000fe8000c10192c */
[----:B------:R-:W-:Y:S01]  /*2df00*/  @P6 STG.E desc[UR44][R4.64+0x324], R125 ;  /* 0x0003247d04006986 */ /* 0x000fe2000c10192c */
[----:B0-----:R-:W-:Y:S01]  /*2df10*/  @P4 IMAD.MOV.U32 R6, RZ, RZ, R8 ;  /* 0x000000ffff064224 */ /* 0x001fe200078e0008 */
[----:B------:R-:W-:-:S05]  /*2df20*/  @P4 MOV R7, R9 ;  /* 0x0000000900074202 */ /* 0x000fca0000000f00 */
[----:B------:R0:W-:Y:S01]  /*2df30*/  @P4 STG.E desc[UR44][R6.64+0x320], R11 ;  /* 0x0003200b06004986 */ /* 0x0001e2000c10192c */
[C---:B------:R-:W-:Y:S02]  /*2df40*/  ISETP.GT.AND P4, PT, R0.reuse, 0xd0, P0 ;  /* 0x000000d00000780c */ /* 0x040fe40000784270 */
[C---:B------:R-:W-:Y:S02]  /*2df50*/  ISETP.GT.AND P3, PT, R0.reuse, 0xd0, P1 ;  /* 0x000000d00000780c */ /* 0x040fe40000f64270 */
[C---:B------:R-:W-:Y:S01]  /*2df60*/  ISETP.GT.AND P5, PT, R0.reuse, 0xd1, P1 ;  /* 0x000000d10000780c */ /* 0x040fe20000fa4270 */
[----:B------:R-:W-:Y:S01]  /*2df70*/  FMUL R127, R127, R2 ;  /* 0x000000027f7f7220 */ /* 0x000fe20000400000 */
[----:B------:R-:W-:Y:S02]  /*2df80*/  ISETP.GT.AND P6, PT, R0, 0xd1, P0 ;  /* 0x000000d10000780c */ /* 0x000fe400007c4270 */
[----:B0-----:R-:W-:Y:S01]  /*2df90*/  @P2 MOV R6, R8 ;  /* 0x0000000800062202 */ /* 0x001fe20000000f00 */
[----:B------:R-:W-:-:S02]  /*2dfa0*/  @P2 IMAD.MOV.U32 R7, RZ, RZ, R9 ;  /* 0x000000ffff072224 */ /* 0x000fc400078e0009 */
[-C--:B------:R-:W-:Y:S01]  /*2dfb0*/  FMUL R13, R128, R2.reuse ;  /* 0x00000002800d7220 */ /* 0x080fe20000400000 */
[-C--:B------:R-:W-:Y:S01]  /*2dfc0*/  FMUL R129, R129, R2.reuse ;  /* 0x0000000281817220 */ /* 0x080fe20000400000 */
[-C--:B------:R-:W-:Y:S01]  /*2dfd0*/  FMUL R3, R130, R2.reuse ;  /* 0x0000000282037220 */ /* 0x080fe20000400000 */
        /* <DEDUP_REMOVED lines=16> */
[----:B------:R-:W-:Y:S01]  /*2e0e0*/  ISETP.GT.AND P4, PT, R0, 0xe0, P1 ;  /* 0x000000e00000780c */ /* 0x000fe20000f84270 */
[----:B------:R-:W-:Y:S01]  /*2e0f0*/  FMUL R13, R134, R2 ;  /* 0x00000002860d7220 */ /* 0x000fe20000400000 */
[----:B------:R-:W-:Y:S01]  /*2e100*/  @P5 STG.E desc[UR44][R4.64+0x364], R133 ;  /* 0x0003648504005986 */ /* 0x000fe2000c10192c */
[----:B------:R-:W-:-:S03]  /*2e110*/  ISETP.GT.AND P5, PT, R0, 0xe0, P0 ;  /* 0x000000e00000780c */ /* 0x000fc600007a4270 */
[----:B------:R1:W-:Y:S01]  /*2e120*/  @P2 STG.E desc[UR44][R4.64+0x360], R11 ;  /* 0x0003600b04002986 */ /* 0x0003e2000c10192c */
[----:B0-----:R-:W-:Y:S01]  /*2e130*/  @P3 MOV R6, R8 ;  /* 0x0000000800063202 */ /* 0x001fe20000000f00 */
[----:B------:R-:W-:Y:S01]  /*2e140*/  @P3 IMAD.MOV.U32 R7, RZ, RZ, R9 ;  /* 0x000000ffff073224 */ /* 0x000fe200078e0009 */
[----:B------:R-:W-:Y:S01]  /*2e150*/  ISETP.GT.AND P2, PT, R0, 0xe1, P1 ;  /* 0x000000e10000780c */ /* 0x000fe20000f44270 */
        /* <DEDUP_REMOVED lines=9> */
[----:B------:R1:W-:Y:S01]  /*2e1f0*/  @P4 STG.E desc[UR44][R4.64+0x380], R3 ;  /* 0x0003800304004986 */ /* 0x0003e2000c10192c */
[C---:B------:R-:W-:Y:S02]  /*2e200*/  ISETP.GT.AND P4, PT, R0.reuse, 0xe8, P0 ;  /* 0x000000e80000780c */ /* 0x040fe40000784270 */
[C---:B------:R-:W-:Y:S01]  /*2e210*/  ISETP.GT.AND P6, PT, R0.reuse, 0xe9, P1 ;  /* 0x000000e90000780c */ /* 0x040fe20000fc4270 */
[----:B------:R-:W-:Y:S01]  /*2e220*/  @P2 STG.E desc[UR44][R4.64+0x384], R137 ;  /* 0x0003848904002986 */ /* 0x000fe2000c10192c */
[----:B------:R-:W-:Y:S01]  /*2e230*/  ISETP.GT.AND P2, PT, R0, 0xe8, P1 ;  /* 0x000000e80000780c */ /* 0x000fe20000f44270 */
[----:B0-----:R-:W-:Y:S01]  /*2e240*/  @P5 IMAD.MOV.U32 R6, RZ, RZ, R8 ;  /* 0x000000ffff065224 */ /* 0x001fe200078e0008 */
[----:B------:R-:W-:Y:S01]  /*2e250*/  @P5 MOV R7, R9 ;  /* 0x0000000900075202 */ /* 0x000fe20000000f00 */
[----:B------:R-:W-:-:S04]  /*2e260*/  FMUL R139, R139, R2 ;  /* 0x000000028b8b7220 */ /* 0x000fc80000400000 */
[----:B------:R0:W-:Y:S01]  /*2e270*/  @P5 STG.E desc[UR44][R6.64+0x380], R11 ;  /* 0x0003800b06005986 */ /* 0x0001e2000c10192c */
[----:B------:R-:W-:Y:S01]  /*2e280*/  ISETP.GT.AND P5, PT, R0, 0xe9, P0 ;  /* 0x000000e90000780c */ /* 0x000fe200007a4270 */
[-C--:B-1----:R-:W-:Y:S01]  /*2e290*/  FMUL R3, R140, R2.reuse ;  /* 0x000000028c037220 */ /* 0x082fe20000400000 */
[-C--:B------:R-:W-:Y:S01]  /*2e2a0*/  FMUL R141, R141, R2.reuse ;  /* 0x000000028d8d7220 */ /* 0x080fe20000400000 */
[----:B------:R-:W-:Y:S01]  /*2e2b0*/  FMUL R13, R142, R2 ;  /* 0x000000028e0d7220 */ /* 0x000fe20000400000 */
        /* <DEDUP_REMOVED lines=9> */
[C---:B------:R-:W-:Y:S01]  /*2e350*/  ISETP.GT.AND P4, PT, R0.reuse, 0xf0, P0 ;  /* 0x000000f00000780c */ /* 0x040fe20000784270 */
[-C--:B------:R-:W-:Y:S01]  /*2e360*/  FMUL R143, R143, R2.reuse ;  /* 0x000000028f8f7220 */ /* 0x080fe20000400000 */
[----:B------:R-:W-:Y:S01]  /*2e370*/  ISETP.GT.AND P2, PT, R0, 0xf1, P1 ;  /* 0x000000f10000780c */ /* 0x000fe20000f44270 */
[-C--:B------:R-:W-:Y:S01]  /*2e380*/  FMUL R11, R144, R2.reuse ;  /* 0x00000002900b7220 */ /* 0x080fe20000400000 */
[----:B------:R-:W-:Y:S01]  /*2e390*/  ISETP.GT.AND P6, PT, R0, 0xf1, P0 ;  /* 0x000000f10000780c */ /* 0x000fe200007c4270 */
[----:B0-----:R-:W-:Y:S01]  /*2e3a0*/  @P5 IMAD.MOV.U32 R6, RZ, RZ, R8 ;  /* 0x000000ffff065224 */ /* 0x001fe200078e0008 */
[----:B------:R-:W-:Y:S01]  /*2e3b0*/  @P5 MOV R7, R9 ;  /* 0x0000000900075202 */ /* 0x000fe20000000f00 */
[----:B------:R-:W-:-:S04]  /*2e3c0*/  FMUL R145, R145, R2 ;  /* 0x0000000291917220 */ /* 0x000fc80000400000 */
[----:B------:R0:W-:Y:S01]  /*2e3d0*/  @P5 STG.E desc[UR44][R6.64+0x3a4], R143 ;  /* 0x0003a48f06005986 */ /* 0x0001e2000c10192c */
[----:B------:R-:W-:-:S03]  /*2e3e0*/  ISETP.GT.AND P5, PT, R0, 0xf8, P0 ;  /* 0x000000f80000780c */ /* 0x000fc600007a4270 */
[----:B------:R1:W-:Y:S01]  /*2e3f0*/  @P3 STG.E desc[UR44][R4.64+0x3c0], R11 ;  /* 0x0003c00b04003986 */ /* 0x0003e2000c10192c */
[----:B------:R-:W-:Y:S01]  /*2e400*/  ISETP.GT.AND P3, PT, R0, 0xf8, P1 ;  /* 0x000000f80000780c */ /* 0x000fe20000f64270 */
[----:B------:R-:W-:Y:S01]  /*2e410*/  FMUL R3, R146, R2 ;  /* 0x0000000292037220 */ /* 0x000fe20000400000 */
[C---:B------:R-:W-:Y:S01]  /*2e420*/  ISETP.GT.AND P1, PT, R0.reuse, 0xf9, P1 ;  /* 0x000000f90000780c */ /* 0x040fe20000f24270 */
[----:B------:R-:W-:Y:S01]  /*2e430*/  @P2 STG.E desc[UR44][R4.64+0x3c4], R145 ;  /* 0x0003c49104002986 */ /* 0x000fe2000c10192c */
[----:B0-----:R-:W-:Y:S01]  /*2e440*/  @P4 MOV R6, R8 ;  /* 0x0000000800064202 */ /* 0x001fe20000000f00 */
[----:B------:R-:W-:Y:S01]  /*2e450*/  @P4 IMAD.MOV.U32 R7, RZ, RZ, R9 ;  /* 0x000000ffff074224 */ /* 0x000fe200078e0009 */
[----:B------:R-:W-:Y:S01]  /*2e460*/  ISETP.GT.AND P0, PT, R0, 0xf9, P0 ;  /* 0x000000f90000780c */ /* 0x000fe20000704270 */
[-C--:B------:R-:W-:Y:S01]  /*2e470*/  FMUL R147, R147, R2.reuse ;  /* 0x0000000293937220 */ /* 0x080fe20000400000 */
[-C--:B------:R-:W-:Y:S02]  /*2e480*/  FMUL R13, R148, R2.reuse ;  /* 0x00000002940d7220 */ /* 0x080fe40000400000 */
[----:B------:R0:W-:Y:S01]  /*2e490*/  @P4 STG.E desc[UR44][R6.64+0x3c0], R3 ;  /* 0x0003c00306004986 */ /* 0x0001e2000c10192c */
[-C--:B------:R-:W-:Y:S01]  /*2e4a0*/  FMUL R149, R149, R2.reuse ;  /* 0x0000000295957220 */ /* 0x080fe20000400000 */
[-C--:B-1----:R-:W-:Y:S01]  /*2e4b0*/  FMUL R11, R150, R2.reuse ;  /* 0x00000002960b7220 */ /* 0x082fe20000400000 */
[----:B------:R-:W-:Y:S01]  /*2e4c0*/  FMUL R151, R151, R2 ;  /* 0x0000000297977220 */ /* 0x000fe20000400000 */
[----:B0-----:R-:W-:-:S02]  /*2e4d0*/  @P6 MOV R6, R8 ;  /* 0x0000000800066202 */ /* 0x001fc40000000f00 */
[----:B------:R-:W-:-:S05]  /*2e4e0*/  @P6 MOV R7, R9 ;  /* 0x0000000900076202 */ /* 0x000fca0000000f00 */
[----:B------:R-:W-:Y:S04]  /*2e4f0*/  @P6 STG.E desc[UR44][R6.64+0x3c4], R147 ;  /* 0x0003c49306006986 */ /* 0x000fe8000c10192c */
[----:B------:R-:W-:Y:S04]  /*2e500*/  @P3 STG.E desc[UR44][R4.64+0x3e0], R13 ;  /* 0x0003e00d04003986 */ /* 0x000fe8000c10192c */
[----:B------:R0:W-:Y:S02]  /*2e510*/  @P1 STG.E desc[UR44][R4.64+0x3e4], R149 ;  /* 0x0003e49504001986 */ /* 0x0001e4000c10192c */
[----:B0-----:R-:W-:Y:S01]  /*2e520*/  @P5 IMAD.MOV.U32 R4, RZ, RZ, R8 ;  /* 0x000000ffff045224 */ /* 0x001fe200078e0008 */
[----:B------:R-:W-:-:S05]  /*2e530*/  @P5 MOV R5, R9 ;  /* 0x0000000900055202 */ /* 0x000fca0000000f00 */
[----:B------:R0:W-:Y:S04]  /*2e540*/  @P5 STG.E desc[UR44][R4.64+0x3e0], R11 ;  /* 0x0003e00b04005986 */ /* 0x0001e8000c10192c */
[----:B------:R0:W-:Y:S02]  /*2e550*/  @P0 STG.E desc[UR44][R8.64+0x3e4], R151 ;  /* 0x0003e49708000986 */ /* 0x0001e4000c10192c */
.L_x_536:
[----:B------:R-:W-:Y:S05]  /*2e560*/  BSYNC B0 ;  /* 0x0000000000007941 */ /* 0x000fea0003800000 */
.L_x_28:
[----:B0-----:R-:W5:Y:S04]  /*2e570*/  LDL.LU R5, [R1+0x200] ;  /* 0x0002000001057983 */ /* 0x001f680000300800 */
[----:B------:R-:W5:Y:S01]  /*2e580*/  LDL.LU R4, [R1+0x204] ;  /* 0x0002040001047983 */ /* 0x000f620000300800 */
[----:B------:R-:W-:Y:S01]  /*2e590*/  ULDC UR4, c[0x0][0xc] ;  /* 0x0000030000047ab9 */ /* 0x000fe20000000800 */
[----:B------:R-:W-:Y:S01]  /*2e5a0*/  ULDC UR5, c[0x0][0x10] ;  /* 0x0000040000057ab9 */ /* 0x000fe20000000800 */
[----:B------:R-:W5:Y:S01]  /*2e5b0*/  LDC R3, c[0x0][0x14] ;  /* 0x00000500ff037b82 */ /* 0x000f620000000800 */
[----:B------:R-:W-:Y:S01]  /*2e5c0*/  UIMAD.WIDE.U32 UR4, UR4, UR5, URZ ;  /* 0x00000005040472a5 */ /* 0x000fe2000f8e003f */
[----:B------:R-:W-:Y:S01]  /*2e5d0*/  PRMT R0, RZ, 0x7610, R0 ;  /* 0x00007610ff007816 */ /* 0x000fe20000000000 */
[----:B------:R-:W-:Y:S01]  /*2e5e0*/  UMOV UR41, 0xffffffff ;  /* 0xffffffff00297882 */ /* 0x000fe20000000000 */
[----:B------:R-:W-:-:S03]  /*2e5f0*/  UMOV UR42, 0xffffffff ;  /* 0xffffffff002a7882 */ /* 0x000fc60000000000 */
[----:B-----5:R-:W-:-:S04]  /*2e600*/  IMAD.WIDE.U32 R4, R3, UR4, R4 ;  /* 0x0000000403047c25 */ /* 0x020fc8000f8e0004 */
[----:B------:R-:W-:Y:S01]  /*2e610*/  IMAD R3, R3, UR5, RZ ;  /* 0x0000000503037c24 */ /* 0x000fe2000f8e02ff */
[----:B------:R-:W-:Y:S01]  /*2e620*/  ULDC.64 UR4, c[0x0][0x650] ;  /* 0x0001940000047ab9 */ /* 0x000fe20000000a00 */
[----:B------:R-:W-:Y:S01]  /*2e630*/  IMAD.MOV.U32 R7, RZ, RZ, R4 ;  /* 0x000000ffff077224 */ /* 0x000fe200078e0004 */
[----:B------:R-:W-:Y:S02]  /*2e640*/  ISETP.GE.U32.AND P0, PT, R4, UR4, PT ;  /* 0x0000000404007c0c */ /* 0x000fe4000bf06070 */
[----:B------:R-:W-:-:S04]  /*2e650*/  IADD3 R6, R5, R3, RZ ;  /* 0x0000000305067210 */ /* 0x000fc80007ffe0ff */
[----:B------:R-:W-:Y:S01]  /*2e660*/  ISETP.GE.U32.AND.EX P0, PT, R6, UR5, PT, P0 ;  /* 0x0000000506007c0c */ /* 0x000fe2000bf06100 */
[----:B------:R0:W-:Y:S04]  /*2e670*/  STL [R1+0x200], R6 ;  /* 0x0002000601007387 */ /* 0x0001e80000100800 */
[----:B------:R0:W-:Y:S08]  /*2e680*/  STL [R1+0x204], R7 ;  /* 0x0002040701007387 */ /* 0x0001f00000100800 */
[----:B------:R-:W-:Y:S05]  /*2e690*/  @P0 BRA `(.L_x_537) ;  /* 0x0000000400880947 */ /* 0x000fea0003800000 */
[----:B------:R-:W5:Y:S01]  /*2e6a0*/  S2UR UR6, SR_CTAID.X ;  /* 0x00000000000679c3 */ /* 0x000f620000002500 */
[----:B------:R-:W-:Y:S01]  /*2e6b0*/  ULDC.64 UR12, c[0x0][0x628] ;  /* 0x00018a00000c7ab9 */ /* 0x000fe20000000a00 */
[----:B------:R-:W-:Y:S01]  /*2e6c0*/  ULDC UR4, c[0x0][0x150] ;  /* 0x0000540000047ab9 */ /* 0x000fe20000000800 */
[----:B------:R-:W-:Y:S01]  /*2e6d0*/  ISETP.NE.U32.AND P0, PT, RZ, UR12, PT ;  /* 0x0000000cff007c0c */ /* 0x000fe2000bf05070 */
[----:B------:R-:W-:Y:S01]  /*2e6e0*/  ULDC UR15, c[0x0][0x630] ;  /* 0x00018c00000f7ab9 */ /* 0x000fe20000000800 */
[C---:B------:R-:W-:Y:S01]  /*2e6f0*/  R2UR UR16, R7.reuse ;  /* 0x00000000071072ca */ /* 0x040fe200000e0000 */
[----:B------:R-:W-:Y:S01]  /*2e700*/  ULDC UR19, c[0x0][0x154] ;  /* 0x0000550000137ab9 */ /* 0x000fe20000000800 */
[----:B------:R-:W-:Y:S01]  /*2e710*/  ISETP.NE.AND.EX P0, PT, RZ, UR13, PT, P0 ;  /* 0x0000000dff007c0c */ /* 0x000fe2000bf05300 */
[----:B------:R-:W0:Y:S01]  /*2e720*/  S2UR UR18, SR_CTAID.Y ;  /* 0x00000000001279c3 */ /* 0x000e220000002600 */
[----:B------:R-:W-:Y:S02]  /*2e730*/  R2UR UR17, R6 ;  /* 0x00000000061172ca */ /* 0x000fe400000e0000 */
[----:B------:R-:W-:-:S02]  /*2e740*/  R2UR UR10, R7 ;  /* 0x00000000070a72ca */ /* 0x000fc400000e0000 */
[----:B------:R-:W-:Y:S02]  /*2e750*/  R2UR UR11, R6 ;  /* 0x00000000060b72ca */ /* 0x000fe400000e0000 */
[----:B-----5:R-:W-:-:S05]  /*2e760*/  I2FP.F32.U32 R0, UR6 ;  /* 0x0000000600007c45 */ /* 0x020fca0008201000 */
[----:B------:R-:W-:-:S04]  /*2e770*/  FMUL R0, R0, UR4 ;  /* 0x0000000400007c20 */ /* 0x000fc80008400000 */
[----:B------:R0:W0:Y:S01]  /*2e780*/  F2I.U32.TRUNC.NTZ R3, R0 ;  /* 0x0000000000037305 */ /* 0x000022000020f000 */
[----:B------:R-:W-:Y:S05]  /*2e790*/  @!P0 BRA `(.L_x_538) ;  /* 0x0000000000308947 */ /* 0x000fea0003800000 */
        /* <DEDUP_REMOVED lines=12> */
.L_x_538:
[----:B------:R-:W-:Y:S01]  /*2e860*/  USHF.R.U64 UR42, UR10, UR15, UR11 ;  /* 0x0000000f0a2a7299 */ /* 0x000fe2000800120b */
[----:B0-----:R-:W-:Y:S01]  /*2e870*/  I2FP.F32.U32 R0, UR18 ;  /* 0x0000001200007c45 */ /* 0x001fe20008201000 */
[----:B------:R-:W-:Y:S02]  /*2e880*/  USHF.R.U32.HI UR4, URZ, UR15, UR11 ;  /* 0x0000000f3f047299 */ /* 0x000fe4000801160b */
        /* <DEDUP_REMOVED lines=8> */
[----:B------:R-:W-:Y:S01]  /*2e910*/  UIMAD.WIDE.U32 UR8, UR10, UR12, UR8 ;  /* 0x0000000c0a0872a5 */ /* 0x000fe2000f8e0008 */
[----:B------:R-:W-:Y:S01]  /*2e920*/  R2UR UR12, R3 ;  /* 0x00000000030c72ca */ /* 0x000fe200000e0000 */
[----:B------:R-:W-:Y:S01]  /*2e930*/  UIMAD UR10, UR10, UR13, UR4 ;  /* 0x0000000d0a0a72a4 */ /* 0x000fe2000f8e0204 */
[----:B------:R-:W-:Y:S01]  /*2e940*/  ULDC UR11, c[0x0][0x618] ;  /* 0x00018600000b7ab9 */ /* 0x000fe20000000800 */
[----:B------:R-:W-:Y:S02]  /*2e950*/  ULDC UR21, c[0x0][0x658] ;  /* 0x0001960000157ab9 */ /* 0x000fe40000000800 */
[----:B------:R-:W-:Y:S01]  /*2e960*/  UIADD3 UR9, UR9, UR10, URZ ;  /* 0x0000000a09097290 */ /* 0x000fe2000fffe03f */
[----:B------:R-:W-:Y:S01]  /*2e970*/  UMOV UR15, 0xffffffff ;  /* 0xffffffff000f7882 */ /* 0x000fe20000000000 */
[----:B------:R-:W-:Y:S01]  /*2e980*/  ULDC.64 UR4, c[0x0][0x640] ;  /* 0x0001900000047ab9 */ /* 0x000fe20000000a00 */
[----:B------:R-:W-:Y:S01]  /*2e990*/  USHF.L.U32 UR15, UR15, UR21, URZ ;  /* 0x000000150f0f7299 */ /* 0x000fe2000800063f */
[----:B------:R-:W-:Y:S01]  /*2e9a0*/  ISETP.NE.U32.AND P0, PT, RZ, UR4, PT ;  /* 0x00000004ff007c0c */ /* 0x000fe2000bf05070 */
[----:B------:R-:W-:-:S02]  /*2e9b0*/  USHF.R.U64 UR16, UR8, UR11, UR9 ;  /* 0x0000000b08107299 */ /* 0x000fc40008001209 */
[----:B------:R-:W-:Y:S01]  /*2e9c0*/  USHF.R.U32.HI UR8, URZ, UR11, UR9 ;  /* 0x0000000b3f087299 */ /* 0x000fe20008011609 */
[----:B0-----:R-:W-:Y:S01]  /*2e9d0*/  R2UR UR14, R0 ;  /* 0x00000000000e72ca */ /* 0x001fe200000e0000 */
[----:B------:R-:W-:Y:S01]  /*2e9e0*/  ULDC UR17, c[0x0][0x608] ;  /* 0x0001820000117ab9 */ /* 0x000fe20000000800 */
[----:B------:R-:W-:Y:S01]  /*2e9f0*/  ULOP3.LUT UR40, URZ, UR15, URZ, 0x33, !UPT ;  /* 0x0000000f3f287292 */ /* 0x000fe2000f8e333f */
[----:B------:R-:W-:Y:S01]  /*2ea00*/  ISETP.NE.AND.EX P0, PT, RZ, UR5, PT, P0 ;  /* 0x00000005ff007c0c */ /* 0x000fe2000bf05300 */
[----:B------:R-:W-:Y:S02]  /*2ea10*/  USHF.R.U64 UR15, UR16, UR17, UR8 ;  /* 0x00000011100f7299 */ /* 0x000fe40008001208 */
[----:B------:R-:W-:Y:S02]  /*2ea20*/  USHF.R.U32.HI UR8, URZ, UR17, UR8 ;  /* 0x000000113f087299 */ /* 0x000fe40008011608 */
[----:B------:R-:W-:Y:S02]  /*2ea30*/  UIADD3 UR12, -UR12, URZ, URZ ;  /* 0x0000003f0c0c7290 */ /* 0x000fe4000fffe13f */
[----:B------:R-:W-:Y:S01]  /*2ea40*/  USHF.R.U64 UR17, UR15, UR21, UR8 ;  /* 0x000000150f117299 */ /* 0x000fe20008001208 */
[----:B------:R-:W-:Y:S01]  /*2ea50*/  UMOV UR19, 0x1 ;  /* 0x0000000100137882 */ /* 0x000fe20000000000 */
[----:B------:R-:W-:Y:S01]  /*2ea60*/  ULDC UR13, c[0x0][0x144] ;  /* 0x00005100000d7ab9 */ /* 0x000fe20000000800 */
[----:B------:R-:W-:Y:S01]  /*2ea70*/  ULDC UR7, c[0x0][0x600] ;  /* 0x0001800000077ab9 */ /* 0x000fe20000000800 */
[----:B------:R-:W-:-:S02]  /*2ea80*/  USHF.L.U32 UR24, UR19, UR21, URZ ;  /* 0x0000001513187299 */ /* 0x000fc4000800063f */
[----:B------:R-:W-:Y:S02]  /*2ea90*/  USHF.R.U32.HI UR8, URZ, UR21, UR8 ;  /* 0x000000153f087299 */ /* 0x000fe40008011608 */
[----:B------:R-:W-:Y:S02]  /*2eaa0*/  UIMAD UR21, UR13, UR12, UR6 ;  /* 0x0000000c0d1572a4 */ /* 0x000fe4000f8e0206 */
[----:B------:R-:W-:Y:S02]  /*2eab0*/  UIADD3 UR20, UR7, -0x1, URZ ;  /* 0xffffffff07147890 */ /* 0x000fe4000fffe03f */
[----:B------:R-:W-:Y:S01]  /*2eac0*/  UIADD3 UR19, -UR14, URZ, URZ ;  /* 0x0000003f0e137290 */ /* 0x000fe2000fffe13f */
        /* <DEDUP_REMOVED lines=17> */
.L_x_539:
[----:B------:R-:W-:Y:S01]  /*2ebe0*/  UISETP.NE.AND UP0, UPT, UR38, URZ, UPT ;  /* 0x0000003f2600728c */ /* 0x000fe2000bf05270 */
[----:B------:R-:W-:Y:S01]  /*2ebf0*/  MOV R0, 0x1 ;  /* 0x0000000100007802 */ /* 0x000fe20000000f00 */
[----:B------:R-:W-:Y:S02]  /*2ec00*/  USHF.R.U64 UR4, UR6, UR22, UR8 ;  /* 0x0000001606047299 */ /* 0x000fe40008001208 */
[----:B------:R-:W-:Y:S02]  /*2ec10*/  ULOP3.LUT UR40, UR15, UR40, URZ, 0xc0, !UPT ;  /* 0x000000280f287292 */ /* 0x000fe4000f8ec03f */
[----:B------:R-:W-:Y:S02]  /*2ec20*/  UIADD3 UR5, -UR4, URZ, URZ ;  /* 0x0000003f04057290 */ /* 0x000fe4000fffe13f */
[----:B------:R-:W-:Y:S02]  /*2ec30*/  UIMAD UR40, UR24, UR4, UR40 ;  /* 0x00000004182872a4 */ /* 0x000fe4000f8e0228 */
[----:B------:R-:W-:-:S02]  /*2ec40*/  ULOP3.LUT UR16, UR16, UR20, URZ, 0xc0, !UPT ;  /* 0x0000001410107292 */ /* 0x000fc4000f8ec03f */
[----:B------:R-:W-:Y:S02]  /*2ec50*/  @UP0 UIMAD UR21, UR25, UR19, UR18 ;  /* 0x00000013191502a4 */ /* 0x000fe4000f8e0212 */
[----:B------:R-:W-:-:S03]  /*2ec60*/  UIMAD UR4, UR5, UR23, UR17 ;  /* 0x00000017050472a4 */ /* 0x000fc6000f8e0211 */
[----:B------:R-:W-:Y:S01]  /*2ec70*/  ULDC UR5, c[0x0][0x610] ;  /* 0x0001840000057ab9 */ /* 0x000fe20000000800 */
[----:B------:R-:W-:Y:S02]  /*2ec80*/  UIMAD UR4, UR4, UR7, UR16 ;  /* 0x00000007040472a4 */ /* 0x000fe4000f8e0210 */
[----:B------:R-:W-:-:S04]  /*2ec90*/  UIMAD UR40, UR40, UR5, UR21 ;  /* 0x00000005282872a4 */ /* 0x000fc8000f8e0215 */
[----:B------:R-:W-:Y:S02]  /*2eca0*/  USEL UR41, UR4, UR40, !UP0 ;  /* 0x0000002804297287 */ /* 0x000fe4000c000000 */
[----:B------:R-:W-:-:S12]  /*2ecb0*/  USEL UR40, UR40, UR4, !UP0 ;  /* 0x0000000428287287 */ /* 0x000fd8000c000000 */
.L_x_537:
[----:B------:R-:W-:-:S13]  /*2ecc0*/  LOP3.LUT P0, RZ, R0, 0xff, RZ, 0xc0, !PT ;  /* 0x000000ff00ff7812 */ /* 0x000fda000780c0ff */
[----:B------:R-:W-:Y:S05]  /*2ecd0*/  @P0 BRA `(.L_x_540) ;  /* 0xfffffd24000c0947 */ /* 0x000fea000383ffff */
[----:B------:R-:W-:Y:S05]  /*2ece0*/  EXIT ;  /* 0x000000000000794d */ /* 0x000fea0003800000 */
.L_x_3:
[----:B------:R-:W2:Y:S01]  /*2ecf0*/  LDL R5, [R1+0x204] ;  /* 0x0002040001057983 */ /* 0x000ea20000100800 */
[----:B------:R-:W-:-:S03]  /*2ed00*/  ULDC.64 UR8, c[0x0][0x650] ;  /* 0x0001940000087ab9 */ /* 0x000fc60000000a00 */
[----:B------:R-:W3:Y:S01]  /*2ed10*/  LDL R4, [R1+0x200] ;  /* 0x0002000001047983 */ /* 0x000ee20000100800 */
[----:B------:R-:W-:Y:S01]  /*2ed20*/  PRMT R0, RZ, 0x7610, R0 ;  /* 0x00007610ff007816 */ /* 0x000fe20000000000 */
[----:B------:R-:W-:Y:S01]  /*2ed30*/  IMAD.MOV.U32 R2, RZ, RZ, -0x1 ;  /* 0xffffffffff027424 */ /* 0x000fe200078e00ff */
[----:B------:R-:W-:Y:S02]  /*2ed40*/  MOV R3, 0xffffffff ;  /* 0xffffffff00037802 */ /* 0x000fe40000000f00 */
[----:B------:R-:W-:Y:S02]  /*2ed50*/  MOV R10, 0xffffffff ;  /* 0xffffffff000a7802 */ /* 0x000fe40000000f00 */
[----:B--2---:R-:W-:-:S04]  /*2ed60*/  ISETP.GE.U32.AND P0, PT, R5, UR8, PT ;  /* 0x0000000805007c0c */ /* 0x004fc8000bf06070 */
[----:B---3--:R-:W-:-:S13]  /*2ed70*/  ISETP.GE.U32.AND.EX P0, PT, R4, UR9, PT, P0 ;  /* 0x0000000904007c0c */ /* 0x008fda000bf06100 */
[----:B------:R-:W-:Y:S05]  /*2ed80*/  @P0 BRA `(.L_x_541) ;  /* 0x00000004008c0947 */ /* 0x000fea0003800000 */
[----:B------:R-:W-:Y:S01]  /*2ed90*/  I2FP.F32.U32 R0, UR4 ;  /* 0x0000000400007c45 */ /* 0x000fe20008201000 */
[----:B0-----:R-:W-:Y:S01]  /*2eda0*/  ULDC.64 UR16, c[0x0][0x628] ;  /* 0x00018a0000107ab9 */ /* 0x001fe20000000a00 */
        /* <DEDUP_REMOVED lines=24> */
.L_x_542:
        /* <DEDUP_REMOVED lines=24> */
[----:B------:R-:W-:Y:S01]  /*2f0b0*/  UMOV UR19, 0x1 ;  /* 0x0000000100137882 */ /* 0x000fe20000000000 */
[----:B------:R-:W-:Y:S01]  /*2f0c0*/  ULDC UR20, c[0x0][0x608] ;  /* 0x0001820000147ab9 */ /* 0x000fe20000000800 */
[----:B------:R-:W-:Y:S01]  /*2f0d0*/  USHF.L.U32 UR26, UR19, UR23, URZ ;  /* 0x00000017131a7299 */ /* 0x000fe2000800063f */
[----:B------:R-:W-:Y:S01]  /*2f0e0*/  ISETP.NE.AND.EX P0, PT, RZ, UR9, PT, P0 ;  /* 0x00000009ff007c0c */ /* 0x000fe2000bf05300 */
[----:B------:R-:W-:Y:S02]  /*2f0f0*/  USHF.R.U64 UR19, UR18, UR20, UR11 ;  /* 0x0000001412137299 */ /* 0x000fe4000800120b */
[----:B------:R-:W-:Y:S02]  /*2f100*/  USHF.R.U32.HI UR11, URZ, UR20, UR11 ;  /* 0x000000143f0b7299 */ /* 0x000fe4000801160b */
[----:B------:R-:W-:-:S02]  /*2f110*/  UIADD3 UR15, -UR15, URZ, URZ ;  /* 0x0000003f0f0f7290 */ /* 0x000fc4000fffe13f */
[----:B------:R-:W-:Y:S01]  /*2f120*/  USHF.R.U64 UR20, UR19, UR23, UR11 ;  /* 0x0000001713147299 */ /* 0x000fe2000800120b */
[----:B------:R-:W-:Y:S01]  /*2f130*/  ULDC UR16, c[0x0][0x144] ;  /* 0x0000510000107ab9 */ /* 0x000fe20000000800 */
[----:B------:R-:W-:Y:S01]  /*2f140*/  ULDC UR6, c[0x0][0x600] ;  /* 0x0001800000067ab9 */ /* 0x000fe20000000800 */
[----:B------:R-:W-:Y:S02]  /*2f150*/  USHF.R.U32.HI UR11, URZ, UR23, UR11 ;  /* 0x000000173f0b7299 */ /* 0x000fe4000801160b */
[----:B------:R-:W-:Y:S02]  /*2f160*/  UIMAD UR23, UR16, UR15, UR4 ;  /* 0x0000000f101772a4 */ /* 0x000fe4000f8e0204 */
[----:B------:R-:W-:Y:S02]  /*2f170*/  UIADD3 UR22, UR6, -0x1, URZ ;  /* 0xffffffff06167890 */ /* 0x000fe4000fffe03f */
[----:B------:R-:W-:Y:S02]  /*2f180*/  ULOP3.LUT UR27, URZ, UR13, URZ, 0x33, !UPT ;  /* 0x0000000d3f1b7292 */ /* 0x000fe4000f8e333f */
        /* <DEDUP_REMOVED lines=18> */
.L_x_543:
[----:B------:R-:W-:Y:S01]  /*2f2b0*/  UISETP.NE.AND UP0, UPT, UR38, URZ, UPT ;  /* 0x0000003f2600728c */ /* 0x000fe2000bf05270 */
[----:B------:R-:W-:Y:S01]  /*2f2c0*/  MOV R0, 0x1 ;  /* 0x0000000100007802 */ /* 0x000fe20000000f00 */
[----:B------:R-:W-:Y:S01]  /*2f2d0*/  USHF.R.U64 UR8, UR4, UR24, UR11 ;  /* 0x0000001804087299 */ /* 0x000fe2000800120b */
[----:B------:R-:W-:Y:S01]  /*2f2e0*/  IMAD.U32 R10, RZ, RZ, UR5 ;  /* 0x00000005ff0a7e24 */ /* 0x000fe2000f8e00ff */
[----:B------:R-:W-:Y:S02]  /*2f2f0*/  ULOP3.LUT UR4, UR19, UR27, URZ, 0xc0, !UPT ;  /* 0x0000001b13047292 */ /* 0x000fe4000f8ec03f */
[----:B------:R-:W-:Y:S02]  /*2f300*/  ULOP3.LUT UR18, UR18, UR22, URZ, 0xc0, !UPT ;  /* 0x0000001612127292 */ /* 0x000fe4000f8ec03f */
[----:B------:R-:W-:-:S03]  /*2f310*/  UIMAD UR4, UR26, UR8, UR4 ;  /* 0x000000081a0472a4 */ /* 0x000fc6000f8e0204 */
[----:B------:R-:W-:Y:S02]  /*2f320*/  @UP0 UIMAD UR23, UR28, UR21, UR7 ;  /* 0x000000151c1702a4 */ /* 0x000fe4000f8e0207 */
[----:B------:R-:W-:-:S03]  /*2f330*/  UIADD3 UR7, -UR8, URZ, URZ ;  /* 0x0000003f08077290 */ /* 0x000fc6000fffe13f */
[----:B------:R-:W-:Y:S01]  /*2f340*/  ULDC UR8, c[0x0][0x610] ;  /* 0x0001840000087ab9 */ /* 0x000fe20000000800 */
[----:B------:R-:W-:Y:S02]  /*2f350*/  UIMAD UR7, UR7, UR25, UR20 ;  /* 0x00000019070772a4 */ /* 0x000fe4000f8e0214 */
[----:B------:R-:W-:Y:S02]  /*2f360*/  UIMAD UR4, UR4, UR8, UR23 ;  /* 0x00000008040472a4 */ /* 0x000fe4000f8e0217 */
[----:B------:R-:W-:-:S04]  /*2f370*/  UIMAD UR7, UR7, UR6, UR18 ;  /* 0x00000006070772a4 */ /* 0x000fc8000f8e0212 */
[----:B------:R-:W-:Y:S02]  /*2f380*/  USEL UR6, UR7, UR4, !UP0 ;  /* 0x0000000407067287 */ /* 0x000fe4000c000000 */
[----:B------:R-:W-:-:S04]  /*2f390*/  USEL UR4, UR4, UR7, !UP0 ;  /* 0x0000000704047287 */ /* 0x000fc8000c000000 */
[----:B------:R-:W-:Y:S02]  /*2f3a0*/  MOV R2, UR6 ;  /* 0x0000000600027c02 */ /* 0x000fe40008000f00 */
[----:B------:R-:W-:-:S07]  /*2f3b0*/  MOV R3, UR4 ;  /* 0x0000000400037c02 */ /* 0x000fce0008000f00 */
.L_x_541:
[----:B------:R-:W-:-:S08]  /*2f3c0*/  NOP ;  /* 0x0000000000007918 */ /* 0x000fd00000000000 */
[----:B0-----:R-:W0:-:S00]  /*2f3d0*/  USETMAXREG.DEALLOC.CTAPOOL 0x18 ;  /* 0x00000018000079c8 */ /* 0x001e0000080e0500 */
[----:B------:R-:W-:-:S13]  /*2f3e0*/  ISETP.NE.AND P0, PT, RZ, UR10, PT ;  /* 0x0000000aff007c0c */ /* 0x000fda000bf05270 */
[----:B------:R-:W-:Y:S05]  /*2f3f0*/  @P0 EXIT ;  /* 0x000000000000094d */ /* 0x000fea0003800000 */
[----:B0-----:R-:W-:Y:S01]  /*2f400*/  LOP3.LUT P0, RZ, R0, 0xff, RZ, 0xc0, !PT ;  /* 0x000000ff00ff7812 */ /* 0x001fe2000780c0ff */
[----:B------:R-:W-:Y:S01]  /*2f410*/  IMAD.MOV.U32 R7, RZ, RZ, 0x1 ;  /* 0x00000001ff077424 */ /* 0x000fe200078e00ff */
[----:B------:R-:W-:-:S11]  /*2f420*/  MOV R6, RZ ;  /* 0x000000ff00067202 */ /* 0x000fd60000000f00 */
[----:B------:R-:W-:Y:S05]  /*2f430*/  @!P0 BRA `(.L_x_544) ;  /* 0x0000000c00e48947 */ /* 0x000fea0003800000 */
[----:B------:R-:W0:Y:S01]  /*2f440*/  LDC R0, c[0x0][0x28c] ;  /* 0x0000a300ff007b82 */ /* 0x000e220000000800 */
[----:B------:R-:W1:Y:S01]  /*2f450*/  S2R R4, SR_TID.X ;  /* 0x0000000000047919 */ /* 0x000e620000002100 */
[----:B------:R-:W-:Y:S01]  /*2f460*/  ULDC UR13, c[0x0][0x658] ;  /* 0x00019600000d7ab9 */ /* 0x000fe20000000800 */
[----:B------:R-:W-:Y:S01]  /*2f470*/  UMOV UR5, 0xffffffff ;  /* 0xffffffff00057882 */ /* 0x000fe20000000000 */
[----:B------:R-:W-:Y:S01]  /*2f480*/  ULDC UR4, c[0x0][0xc] ;  /* 0x0000030000047ab9 */ /* 0x000fe20000000800 */
[----:B------:R-:W-:Y:S01]  /*2f490*/  USHF.L.U32 UR29, UR5, UR13, URZ ;  /* 0x0000000d051d7299 */ /* 0x000fe2000800063f */
[----:B------:R-:W-:Y:S01]  /*2f4a0*/  BSSY B0, `(.L_x_544) ;  /* 0x00000f2000007945 */ /* 0x000fe20003800000 */
[----:B------:R-:W-:Y:S01]  /*2f4b0*/  UMOV UR6, 0x1 ;  /* 0x0000000100067882 */ /* 0x000fe20000000000 */
[----:B------:R-:W-:Y:S01]  /*2f4c0*/  ULDC UR5, c[0x0][0x10] ;  /* 0x0000040000057ab9 */ /* 0x000fe20000000800 */
[----:B------:R-:W-:Y:S01]  /*2f4d0*/  USHF.L.U32 UR13, UR6, UR13, URZ ;  /* 0x0000000d060d7299 */ /* 0x000fe2000800063f */
[----:B------:R-:W-:Y:S01]  /*2f4e0*/  IMAD.MOV.U32 R9, RZ, RZ, 0x1 ;  /* 0x00000001ff097424 */ /* 0x000fe200078e00ff */
[----:B------:R-:W-:Y:S01]  /*2f4f0*/  UIMAD.WIDE.U32 UR4, UR4, UR5, URZ ;  /* 0x00000005040472a5 */ /* 0x000fe2000f8e003f */
[----:B------:R-:W-:Y:S01]  /*2f500*/  MOV R7, 0x1 ;  /* 0x0000000100077802 */ /* 0x000fe20000000f00 */
[----:B------:R-:W-:Y:S01]  /*2f510*/  ULDC UR6, c[0x0][0x14] ;  /* 0x0000050000067ab9 */ /* 0x000fe20000000800 */
[----:B------:R-:W-:Y:S01]  /*2f520*/  MOV R6, RZ ;  /* 0x000000ff00067202 */ /* 0x000fe20000000f00 */
[----:B------:R-:W-:-:S02]  /*2f530*/  UIMAD.WIDE.U32 UR22, UR4, UR6, URZ ;  /* 0x00000006041672a5 */ /* 0x000fc4000f8e003f */
[----:B------:R-:W-:Y:S01]  /*2f540*/  UIMAD UR39, UR5, UR6, URZ ;  /* 0x00000006052772a4 */ /* 0x000fe2000f8e023f */
[----:B------:R-:W-:Y:S01]  /*2f550*/  ULDC UR21, c[0x0][0x600] ;  /* 0x0001800000157ab9 */ /* 0x000fe20000000800 */
[----:B------:R-:W-:Y:S02]  /*2f560*/  ULOP3.LUT UR45, UR37, 0x2, URZ, 0xfc, !UPT ;  /* 0x00000002252d7892 */ /* 0x000fe4000f8efc3f */
[----:B------:R-:W-:Y:S01]  /*2f570*/  UIADD3 UR21, UR21, -0x1, URZ ;  /* 0xffffffff15157890 */ /* 0x000fe2000fffe03f */
[----:B0-----:R-:W-:Y:S01]  /*2f580*/  IADD3 R0, R0, 0x7f, RZ ;  /* 0x0000007f00007810 */ /* 0x001fe20007ffe0ff */
[----:B------:R-:W-:Y:S02]  /*2f590*/  ULOP3.LUT UR29, URZ, UR29, URZ, 0x33, !UPT ;  /* 0x0000001d3f1d7292 */ /* 0x000fe4000f8e333f */
[----:B------:R-:W-:Y:S01]  /*2f5a0*/  UIADD3 UR39, UR23, UR39, URZ ;  /* 0x0000002717277290 */ /* 0x000fe2000fffe03f */
[----:B------:R-:W-:Y:S01]  /*2f5b0*/  SHF.R.S32.HI R5, RZ, 0x1f, R0 ;  /* 0x0000001fff057819 */ /* 0x000fe20000011400 */
[----:B------:R-:W-:-:S03]  /*2f5c0*/  ULDC.64 UR14, c[0x0][0x198] ;  /* 0x00006600000e7ab9 */ /* 0x000fc60000000a00 */
[----:B------:R-:W-:Y:S02]  /*2f5d0*/  LEA.HI R0, R5, R0, RZ, 0x7 ;  /* 0x0000000005007211 */ /* 0x000fe400078f38ff */
[C---:B-1----:R-:W-:Y:S02]  /*2f5e0*/  LOP3.LUT P3, RZ, R4.reuse, 0x7f, RZ, 0xc0, !PT ;  /* 0x0000007f04ff7812 */ /* 0x042fe4000786c0ff */
[----:B------:R-:W-:Y:S02]  /*2f5f0*/  SHF.R.S32.HI R0, RZ, 0x7, R0 ;  /* 0x00000007ff007819 */ /* 0x000fe40000011400 */
[----:B------:R-:W-:-:S03]  /*2f600*/  LOP3.LUT P0, RZ, R4, 0x1f, RZ, 0xc0, !PT ;  /* 0x0000001f04ff7812 */ /* 0x000fc6000780c0ff */
[----:B------:R-:W-:Y:S01]  /*2f610*/  VIADD R16, R0, 0x1 ;  /* 0x0000000100107836 */ /* 0x000fe20000000000 */
[----:B------:R-:W-:-:S13]  /*2f620*/  PLOP3.LUT P0, PT, P0, P3, PT, 0x8a, 0x0 ;  /* 0x000000000000781c */ /* 0x000fda0000707172 */
.L_x_556:
[----:B------:R-:W-:-:S03]  /*2f630*/  UMOV UR4, 0xffffffff ;  /* 0xffffffff00047882 */ /* 0x000fc60000000000 */
[----:B------:R-:W-:Y:S05]  /*2f640*/  BRA.DIV UR4, `(.L_x_545) ;  /* 0x0000001204507947 */ /* 0x000fea000b800000 */
[----:B------:R-:W-:-:S13]  /*2f650*/  ELECT P6, URZ, PT ;  /* 0x00000000003f782f */ /* 0x000fda00038c0000 */
.L_x_567:
[----:B------:R-:W0:Y:S01]  /*2f660*/  LDC R4, c[0x0][0x28c] ;  /* 0x0000a300ff047b82 */ /* 0x000e220000000800 */
[----:B------:R-:W-:Y:S01]  /*2f670*/  BSSY B1, `(.L_x_546) ;  /* 0x0000058000017945 */ /* 0x000fe20003800000 */
[----:B0-----:R-:W-:-:S13]  /*2f680*/  ISETP.LT.OR P6, PT, R4, 0x1, !P6 ;  /* 0x000000010400780c */ /* 0x001fda00077c1670 */
[----:B------:R-:W-:Y:S05]  /*2f690*/  @P6 BRA `(.L_x_547) ;  /* 0x0000000400546947 */ /* 0x000fea0003800000 */
[----:B------:R-:W-:Y:S01]  /*2f6a0*/  SHF.L.U32 R5, R2, 0x8, RZ ;  /* 0x0000000802057819 */ /* 0x000fe200000006ff */
[----:B------:R-:W-:Y:S01]  /*2f6b0*/  IMAD.MOV.U32 R13, RZ, RZ, RZ ;  /* 0x000000ffff0d7224 */ /* 0x000fe200078e00ff */
[----:B------:R-:W-:Y:S01]  /*2f6c0*/  SHF.L.U32 R3, R3, 0x8, RZ ;  /* 0x0000000803037819 */ /* 0x000fe200000006ff */
[----:B------:R-:W-:Y:S01]  /*2f6d0*/  IMAD.MOV.U32 R8, RZ, RZ, R6 ;  /* 0x000000ffff087224 */ /* 0x000fe200078e0006 */
[----:B------:R-:W-:Y:S02]  /*2f6e0*/  MOV R4, R16 ;  /* 0x0000001000047202 */ /* 0x000fe40000000f00 */
[----:B------:R-:W-:-:S07]  /*2f6f0*/  MOV R2, R7 ;  /* 0x0000000700027202 */ /* 0x000fce0000000f00 */
.L_x_551:
[----:B------:R-:W0:Y:S01]  /*2f700*/  S2R R12, SR_CgaCtaId ;  /* 0x00000000000c7919 */ /* 0x000e220000008800 */
[----:B------:R-:W-:-:S04]  /*2f710*/  MOV R11, 0x400 ;  /* 0x00000400000b7802 */ /* 0x000fc80000000f00 */
[----:B0-----:R-:W-:Y:S02]  /*2f720*/  LEA R15, R12, R11, 0x18 ;  /* 0x0000000b0c0f7211 */ /* 0x001fe400078ec0ff */
[----:B------:R-:W-:Y:S01]  /*2f730*/  SHF.L.U32 R11, R2, 0x1f, RZ ;  /* 0x0000001f020b7819 */ /* 0x000fe200000006ff */
[----:B------:R-:W0:Y:S01]  /*2f740*/  @!P3 LDC R12, c[0x0][0x500] ;  /* 0x00014000ff0cbb82 */ /* 0x000e220000000800 */
[----:B------:R-:W-:-:S04]  /*2f750*/  LEA R14, R8, R15, 0x3 ;  /* 0x0000000f080e7211 */ /* 0x000fc800078e18ff */
[----:B------:R-:W1:Y:S02]  /*2f760*/  SYNCS.PHASECHK.TRANS64.TRYWAIT P1, [R14+URZ+0x20], R11 ;  /* 0x0000200b0e0075a7 */ /* 0x000e64000802017f */
[----:B-1----:R-:W-:Y:S05]  /*2f770*/  @!P1 BRA `(.L_x_548) ;  /* 0x0000001000249947 */ /* 0x002fea0003800000 */
.L_x_568:
[----:B------:R-:W-:Y:S01]  /*2f780*/  UPRMT UR4, UR45, 0x9910, URZ ;  /* 0x000099102d047896 */ /* 0x000fe2000800003f */
[----:B0-----:R0:W-:Y:S03]  /*2f790*/  @!P3 SYNCS.ARRIVE.TRANS64 RZ, [R14+URZ], R12 ;  /* 0x0000000c0effb9a7 */ /* 0x0011e6000800003f */
[----:B------:R-:W-:-:S06]  /*2f7a0*/  UISETP.NE.AND UP0, UPT, UR4, 0x2, UPT ;  /* 0x000000020400788c */ /* 0x000fcc000bf05270 */
[----:B------:R-:W-:-:S13]  /*2f7b0*/  PLOP3.LUT P1, PT, PT, PT, UP0, 0x80, 0x0 ;  /* 0x000000000000781c */ /* 0x000fda0003f2f008 */
[----:B0-----:R-:W-:Y:S05]  /*2f7c0*/  @P1 BRA `(.L_x_549) ;  /* 0x0000000000041947 */ /* 0x001fea0003800000 */
[----:B------:R-:W-:Y:S01]  /*2f7d0*/  BPT.TRAP 0x1 ;  /* 0x000000040000795c */ /* 0x000fe20000300000 */
.L_x_549:
[----:B------:R-:W-:Y:S05]  /*2f7e0*/  @P0 BRA `(.L_x_550) ;  /* 0x0000000000040947 */ /* 0x000fea0003800000 */
[----:B------:R-:W-:Y:S01]  /*2f7f0*/  BPT.TRAP 0x1 ;  /* 0x000000040000795c */ /* 0x000fe20000300000 */
.L_x_550:
[----:B------:R-:W-:Y:S01]  /*2f800*/  LEA R15, R8, R15, 0x11 ;  /* 0x0000000f080f7211 */ /* 0x000fe200078e88ff */
[----:B------:R-:W-:Y:S01]  /*2f810*/  UIADD3 UR30, UP0, UR14, 0xf0, URZ ;  /* 0x000000f00e1e7890 */ /* 0x000fe2000ff1e03f */
[----:B------:R-:W-:Y:S01]  /*2f820*/  R2UR UR10, R13 ;  /* 0x000000000d0a72ca */ /* 0x000fe200000e0000 */
[----:B------:R-:W-:Y:S01]  /*2f830*/  UIADD3 UR4, UP1, UR14, 0x1f0, URZ ;  /* 0x000001f00e047890 */ /* 0x000fe2000ff3e03f */
[----:B------:R-:W-:Y:S01]  /*2f840*/  R2UR UR18, R15 ;  /* 0x000000000f1272ca */ /* 0x000fe200000e0000 */
[----:B------:R-:W-:Y:S01]  /*2f850*/  UIADD3.X UR31, URZ, UR15, URZ, UP0, !UPT ;  /* 0x0000000f3f1f7290 */ /* 0x000fe200087fe43f */
[----:B------:R-:W-:Y:S01]  /*2f860*/  R2UR UR9, R14 ;  /* 0x000000000e0972ca */ /* 0x000fe200000e0000 */
[----:B------:R-:W-:Y:S01]  /*2f870*/  UMOV UR6, 0x0 ;  /* 0x0000000000067882 */ /* 0x000fe20000000000 */
[----:B------:R-:W-:Y:S01]  /*2f880*/  R2UR UR11, R3 ;  /* 0x00000000030b72ca */ /* 0x000fe200000e0000 */
[----:B------:R-:W-:Y:S01]  /*2f890*/  UMOV UR7, 0x10000000 ;  /* 0x1000000000077882 */ /* 0x000fe20000000000 */
[----:B------:R-:W-:Y:S01]  /*2f8a0*/  R2UR UR12, R10 ;  /* 0x000000000a0c72ca */ /* 0x000fe200000e0000 */
[----:B------:R-:W-:Y:S01]  /*2f8b0*/  UIADD3.X UR5, URZ, UR15, URZ, UP1, !UPT ;  /* 0x0000000f3f057290 */ /* 0x000fe20008ffe43f */
[----:B------:R-:W-:Y:S01]  /*2f8c0*/  R2UR UR35, R5 ;  /* 0x00000000052372ca */ /* 0x000fe200000e0000 */
[----:B------:R-:W-:Y:S01]  /*2f8d0*/  VIADD R8, R8, 0x1 ;  /* 0x0000000108087836 */ /* 0x000fe20000000000 */
[----:B------:R-:W-:Y:S01]  /*2f8e0*/  IADD3 R4, R4, -0x1, RZ ;  /* 0xffffffff04047810 */ /* 0x000fe20007ffe0ff */
[----:B------:R-:W-:Y:S01]  /*2f8f0*/  UIADD3 UR58, UR10, 0x20, URZ ;  /* 0x000000200a3a7890 */ /* 0x000fe2000fffe03f */
[----:B------:R-:W-:Y:S01]  /*2f900*/  IADD3 R13, R13, 0x80, RZ ;  /* 0x000000800d0d7810 */ /* 0x000fe20007ffe0ff */
[----:B------:R-:W-:Y:S01]  /*2f910*/  UIADD3 UR8, UR18, 0x100, URZ ;  /* 0x0000010012087890 */ /* 0x000fe2000fffe03f */
[----:B------:R-:W-:Y:S01]  /*2f920*/  ISETP.GT.AND P2, PT, R4, 0x1, PT ;  /* 0x000000010400780c */ /* 0x000fe20003f44270 */
[----:B------:R-:W-:Y:S01]  /*2f930*/  UIADD3 UR56, UR18, 0x8100, URZ ;  /* 0x0000810012387890 */ /* 0x000fe2000fffe03f */
[----:B------:R-:W-:Y:S01]  /*2f940*/  ISETP.NE.AND P1, PT, R8, 0x4, PT ;  /* 0x000000040800780c */ /* 0x000fe20003f25270 */
[----:B------:R-:W-:-:S02]  /*2f950*/  UIADD3 UR50, UR10, 0x40, URZ ;  /* 0x000000400a327890 */ /* 0x000fc4000fffe03f */
[----:B------:R-:W-:Y:S01]  /*2f960*/  UIADD3 UR48, UR18, 0x10100, URZ ;  /* 0x0001010012307890 */ /* 0x000fe2000fffe03f */
[----:B-1----:R-:W-:Y:S01]  /*2f970*/  SEL R11, RZ, 0x1, P1 ;  /* 0x00000001ff0b7807 */ /* 0x002fe20000800000 */
[----:B------:R-:W-:Y:S02]  /*2f980*/  UIADD3 UR42, UR10, 0x60, URZ ;  /* 0x000000600a2a7890 */ /* 0x000fe4000fffe03f */
[----:B------:R0:W-:Y:S01]  /*2f990*/  UTMALDG.3D [UR8], [UR30], desc[UR6] ;  /* 0x000006081e0075b4 */ /* 0x0001e20008011000 */
[----:B------:R-:W-:Y:S01]  /*2f9a0*/  UIADD3 UR40, UR18, 0x18100, URZ ;  /* 0x0001810012287890 */ /* 0x000fe2000fffe03f */
[----:B------:R-:W-:Y:S01]  /*2f9b0*/  LOP3.LUT R2, R2, R11, RZ, 0x3c, !PT ;  /* 0x0000000b02027212 */ /* 0x000fe200078e3cff */
[----:B------:R-:W-:Y:S01]  /*2f9c0*/  UIADD3 UR32, UR18, 0x80100, URZ ;  /* 0x0008010012207890 */ /* 0x000fe2000fffe03f */
[----:B------:R-:W-:Y:S01]  /*2f9d0*/  SEL R8, R8, RZ, P1 ;  /* 0x000000ff08087207 */ /* 0x000fe20000800000 */
[----:B------:R-:W-:Y:S02]  /*2f9e0*/  UIADD3 UR24, UR18, 0x88100, URZ ;  /* 0x0008810012187890 */ /* 0x000fe4000fffe03f */
[----:B------:R-:W-:Y:S01]  /*2f9f0*/  UIADD3 UR16, UR18, 0x90100, URZ ;  /* 0x0009010012107890 */ /* 0x000fe2000fffe03f */
[----:B------:R-:W-:Y:S01]  /*2fa00*/  UMOV UR57, UR9 ;  /* 0x0000000900397c82 */ /* 0x000fe20008000000 */
        /* <DEDUP_REMOVED lines=8> */
[----:B------:R1:W-:Y:S01]  /*2fa90*/  UTMALDG.3D [UR56], [UR30], desc[UR6] ;  /* 0x000006381e0075b4 */ /* 0x0003e20008011000 */
[----:B------:R-:W-:Y:S01]  /*2faa0*/  UMOV UR33, UR9 ;  /* 0x0000000900217c82 */ /* 0x000fe20008000000 */
[----:B------:R-:W-:Y:S01]  /*2fab0*/  UMOV UR34, UR10 ;  /* 0x0000000a00227c82 */ /* 0x000fe20008000000 */
[----:B------:R-:W-:Y:S01]  /*2fac0*/  UMOV UR36, UR12 ;  /* 0x0000000c00247c82 */ /* 0x000fe20008000000 */
[----:B------:R-:W-:Y:S01]  /*2fad0*/  UMOV UR25, UR9 ;  /* 0x0000000900197c82 */ /* 0x000fe20008000000 */
[----:B------:R-:W-:Y:S01]  /*2fae0*/  UMOV UR27, UR35 ;  /* 0x00000023001b7c82 */ /* 0x000fe20008000000 */
[----:B0-----:R-:W-:Y:S01]  /*2faf0*/  UIADD3 UR8, UR18, 0x98100, URZ ;  /* 0x0009810012087890 */ /* 0x001fe2000fffe03f */
[----:B------:R1:W-:Y:S01]  /*2fb00*/  UTMALDG.3D [UR48], [UR30], desc[UR6] ;  /* 0x000006301e0075b4 */ /* 0x0003e20008011000 */
        /* <DEDUP_REMOVED lines=9> */
[----:B------:R1:W-:Y:S01]  /*2fba0*/  UTMALDG.3D [UR32], [UR4], desc[UR6] ;  /* 0x00000620040075b4 */ /* 0x0003e20008011000 */
[----:B------:R1:W-:Y:S01]  /*2fbb0*/  UTMALDG.3D [UR24], [UR4], desc[UR6] ;  /* 0x00000618040075b4 */ /* 0x0003e20008011000 */
[----:B------:R1:W-:Y:S01]  /*2fbc0*/  UTMALDG.3D [UR16], [UR4], desc[UR6] ;  /* 0x00000610040075b4 */ /* 0x0003e20008011000 */
[----:B------:R1:W-:Y:S02]  /*2fbd0*/  UTMALDG.3D [UR8], [UR4], desc[UR6] ;  /* 0x00000608040075b4 */ /* 0x0003e40008011000 */
[----:B-1----:R-:W-:Y:S05]  /*2fbe0*/  @P2 BRA `(.L_x_551) ;  /* 0xfffffff800c42947 */ /* 0x002fea000383ffff */
.L_x_547:
[----:B------:R-:W-:Y:S05]  /*2fbf0*/  BSYNC B1 ;  /* 0x0000000000017941 */ /* 0x000fea0003800000 */
.L_x_546:
[----:B------:R-:W2:Y:S01]  /*2fc00*/  LDL.LU R15, [R1+0x200] ;  /* 0x00020000010f7983 */ /* 0x000ea20000300800 */
[----:B------:R-:W-:Y:S01]  /*2fc10*/  LOP3.LUT P4, RZ, R9, 0xff, RZ, 0xc0, !PT ;  /* 0x000000ff09ff7812 */ /* 0x000fe2000788c0ff */
[----:B------:R-:W-:Y:S01]  /*2fc20*/  IMAD.IADD R6, R0, 0x1, R6 ;  /* 0x0000000100067824 */ /* 0x000fe200078e0206 */
[----:B------:R-:W-:Y:S01]  /*2fc30*/  ULDC.64 UR4, c[0x0][0x650] ;  /* 0x0001940000047ab9 */ /* 0x000fe20000000a00 */
[----:B------:R-:W3:Y:S01]  /*2fc40*/  LDL.LU R14, [R1+0x204] ;  /* 0x00020400010e7983 */ /* 0x000ee20000300800 */
[----:B------:R-:W-:Y:S01]  /*2fc50*/  BSSY B1, `(.L_x_552) ;  /* 0x0000074000017945 */ /* 0x000fe20003800000 */
[----:B------:R-:W-:Y:S01]  /*2fc60*/  IMAD.MOV.U32 R10, RZ, RZ, -0x1 ;  /* 0xffffffffff0a7424 */ /* 0x000fe200078e00ff */
[----:B------:R-:W-:Y:S02]  /*2fc70*/  SHF.R.U32.HI R2, RZ, 0x2, R6 ;  /* 0x00000002ff027819 */ /* 0x000fe40000011606 */
[----:B------:R-:W-:Y:S02]  /*2fc80*/  ISETP.GT.U32.AND P1, PT, R6, 0x3, PT ;  /* 0x000000030600780c */ /* 0x000fe40003f24070 */
[----:B------:R-:W-:-:S02]  /*2fc90*/  LOP3.LUT R2, R2, 0x1, RZ, 0xc0, !PT ;  /* 0x0000000102027812 */ /* 0x000fc400078ec0ff */
[----:B------:R-:W-:Y:S01]  /*2fca0*/  ISETP.LT.U32.AND P1, PT, R0, 0x4, P1 ;  /* 0x000000040000780c */ /* 0x000fe20000f21070 */
[----:B------:R-:W0:Y:S01]  /*2fcb0*/  @P4 S2R R3, SR_CgaCtaId ;  /* 0x0000000000034919 */ /* 0x000e220000008800 */
[----:B------:R-:W-:Y:S02]  /*2fcc0*/  ISETP.NE.U32.AND P2, PT, R2, 0x1, PT ;  /* 0x000000010200780c */ /* 0x000fe40003f45070 */
[----:B------:R-:W-:Y:S02]  /*2fcd0*/  @P4 MOV R2, 0x400 ;  /* 0x0000040000024802 */ /* 0x000fe40000000f00 */
[----:B------:R-:W-:Y:S02]  /*2fce0*/  ISETP.GT.U32.AND P2, PT, R0, 0x3, !P2 ;  /* 0x000000030000780c */ /* 0x000fe40005744070 */
[----:B------:R-:W-:Y:S02]  /*2fcf0*/  LOP3.LUT R6, R6, 0x3, RZ, 0xc0, !PT ;  /* 0x0000000306067812 */ /* 0x000fe400078ec0ff */
[----:B------:R-:W-:-:S02]  /*2fd00*/  PRMT R4, RZ, 0x7610, R4 ;  /* 0x00007610ff047816 */ /* 0x000fc40000000004 */
[----:B------:R-:W-:Y:S02]  /*2fd10*/  PRMT R9, RZ, 0x7610, R9 ;  /* 0x00007610ff097816 */ /* 0x000fe40000000009 */
[----:B0-----:R-:W-:Y:S02]  /*2fd20*/  @P4 LEA R2, R3, R2, 0x18 ;  /* 0x0000000203024211 */ /* 0x001fe400078ec0ff */
[----:B------:R-:W-:Y:S02]  /*2fd30*/  SEL R3, RZ, 0x1, !P2 ;  /* 0x00000001ff037807 */ /* 0x000fe40005000000 */
[----:B------:R0:W-:Y:S02]  /*2fd40*/  @P4 SYNCS.ARRIVE.TRANS64.A1T0 RZ, [R2+URZ+0x58], RZ ;  /* 0x000058ff02ff49a7 */ /* 0x0001e4000810003f */
[----:B0-----:R-:W-:-:S04]  /*2fd50*/  SEL R2, RZ, 0x1, !P1 ;  /* 0x00000001ff027807 */ /* 0x001fc80004800000 */
[----:B------:R-:W-:Y:S02]  /*2fd60*/  LOP3.LUT R7, R3, R7, R2, 0x96, !PT ;  /* 0x0000000703077212 */ /* 0x000fe400078e9602 */
[----:B------:R-:W-:Y:S02]  /*2fd70*/  MOV R3, 0xffffffff ;  /* 0xffffffff00037802 */ /* 0x000fe40000000f00 */
[----:B------:R-:W-:Y:S02]  /*2fd80*/  MOV R2, 0xffffffff ;  /* 0xffffffff00027802 */ /* 0x000fe40000000f00 */
[----:B---3--:R-:W-:-:S04]  /*2fd90*/  IADD3 R14, P1, R14, UR22, RZ ;  /* 0x000000160e0e7c10 */ /* 0x008fc8000ff3e0ff */
[----:B--2---:R-:W-:Y:S01]  /*2fda0*/  IADD3.X R15, R15, UR39, RZ, P1, !PT ;  /* 0x000000270f0f7c10 */ /* 0x004fe20008ffe4ff */
[----:B------:R0:W-:Y:S01]  /*2fdb0*/  STL [R1+0x204], R14 ;  /* 0x0002040e01007387 */ /* 0x0001e20000100800 */
[----:B------:R-:W-:-:S03]  /*2fdc0*/  ISETP.GE.U32.AND P1, PT, R14, UR4, PT ;  /* 0x000000040e007c0c */ /* 0x000fc6000bf26070 */
[----:B------:R0:W-:Y:S01]  /*2fdd0*/  STL [R1+0x200], R15 ;  /* 0x0002000f01007387 */ /* 0x0001e20000100800 */
[----:B------:R-:W-:-:S13]  /*2fde0*/  ISETP.GE.U32.AND.EX P1, PT, R15, UR5, PT, P1 ;  /* 0x000000050f007c0c */ /* 0x000fda000bf26110 */
[----:B0-----:R-:W-:Y:S05]  /*2fdf0*/  @P1 BRA `(.L_x_553) ;  /* 0x0000000400641947 */ /* 0x001fea0003800000 */
[----:B------:R-:W0:Y:S01]  /*2fe00*/  S2R R8, SR_CTAID.X ;  /* 0x0000000000087919 */ /* 0x000e220000002500 */
[----:B------:R-:W-:Y:S01]  /*2fe10*/  ULDC UR4, c[0x0][0x150] ;  /* 0x0000540000047ab9 */ /* 0x000fe20000000800 */
[----:B------:R-:W1:Y:S01]  /*2fe20*/  LDC R3, c[0x0][0x144] ;  /* 0x00005100ff037b82 */ /* 0x000e620000000800 */
[----:B------:R-:W-:Y:S01]  /*2fe30*/  UISETP.NE.AND UP0, UPT, UR38, URZ, UPT ;  /* 0x0000003f2600728c */ /* 0x000fe2000bf05270 */
[----:B------:R-:W2:Y:S01]  /*2fe40*/  S2R R5, SR_CTAID.Y ;  /* 0x0000000000057919 */ /* 0x000ea20000002600 */
[----:B------:R-:W-:-:S04]  /*2fe50*/  ULDC UR7, c[0x0][0x630] ;  /* 0x00018c0000077ab9 */ /* 0x000fc80000000800 */
[----:B------:R-:W-:Y:S01]  /*2fe60*/  PLOP3.LUT P1, PT, PT, PT, UP0, 0x80, 0x0 ;  /* 0x000000000000781c */ /* 0x000fe20003f2f008 */
[----:B------:R-:W3:Y:S01]  /*2fe70*/  LDC R12, c[0x0][0x148] ;  /* 0x00005200ff0c7b82 */ /* 0x000ee20000000800 */
[----:B0-----:R-:W-:Y:S02]  /*2fe80*/  I2FP.F32.U32 R2, R8 ;  /* 0x0000000800027245 */ /* 0x001fe40000201000 */
[----:B--2---:R-:W-:-:S03]  /*2fe90*/  I2FP.F32.U32 R4, R5 ;  /* 0x0000000500047245 */ /* 0x004fc60000201000 */
[----:B------:R-:W-:Y:S01]  /*2fea0*/  FMUL R2, R2, UR4 ;  /* 0x0000000402027c20 */ /* 0x000fe20008400000 */
[----:B------:R-:W-:Y:S02]  /*2feb0*/  ULDC UR4, c[0x0][0x154] ;  /* 0x0000550000047ab9 */ /* 0x000fe40000000800 */
[----:B------:R-:W-:Y:S01]  /*2fec0*/  FMUL R10, R4, UR4 ;  /* 0x00000004040a7c20 */ /* 0x000fe20008400000 */
[----:B------:R-:W-:Y:S02]  /*2fed0*/  ULDC.64 UR4, c[0x0][0x628] ;  /* 0x00018a0000047ab9 */ /* 0x000fe40000000a00 */
[----:B------:R-:W0:Y:S08]  /*2fee0*/  F2I.U32.TRUNC.NTZ R2, R2 ;  /* 0x0000000200027305 */ /* 0x000e30000020f000 */
[----:B------:R-:W2:Y:S01]  /*2fef0*/  F2I.U32.TRUNC.NTZ R10, R10 ;  /* 0x0000000a000a7305 */ /* 0x000ea2000020f000 */
[----:B0-----:R-:W-:Y:S01]  /*2ff00*/  IADD3 R4, -R2, RZ, RZ ;  /* 0x000000ff02047210 */ /* 0x001fe20007ffe1ff */
[----:B------:R-:W-:-:S04]  /*2ff10*/  IMAD.MOV.U32 R2, RZ, RZ, R14 ;  /* 0x000000ffff027224 */ /* 0x000fc800078e000e */
[----:B-1----:R-:W-:Y:S01]  /*2ff20*/  IMAD R8, R3, R4, R8 ;  /* 0x0000000403087224 */ /* 0x002fe200078e0208 */
[----:B--2---:R-:W-:-:S05]  /*2ff30*/  IADD3 R3, -R10, RZ, RZ ;  /* 0x000000ff0a037210 */ /* 0x004fca0007ffe1ff */
[----:B---3--:R-:W-:Y:S01]  /*2ff40*/  @P1 IMAD R8, R12, R3, R5 ;  /* 0x000000030c081224 */ /* 0x008fe200078e0205 */
[----:B------:R-:W-:Y:S02]  /*2ff50*/  ISETP.NE.U32.AND P1, PT, RZ, UR4, PT ;  /* 0x00000004ff007c0c */ /* 0x000fe4000bf25070 */
[----:B------:R-:W-:Y:S02]  /*2ff60*/  MOV R3, R15 ;  /* 0x0000000f00037202 */ /* 0x000fe40000000f00 */
[----:B------:R-:W-:-:S13]  /*2ff70*/  ISETP.NE.AND.EX P1, PT, RZ, UR5, PT, P1 ;  /* 0x00000005ff007c0c */ /* 0x000fda000bf25310 */
[----:B------:R-:W-:Y:S05]  /*2ff80*/  @!P1 BRA `(.L_x_554) ;  /* 0x0000000000289947 */ /* 0x000fea0003800000 */
[----:B------:R-:W-:Y:S02]  /*2ff90*/  ULDC UR6, c[0x0][0x634] ;  /* 0x00018d0000067ab9 */ /* 0x000fe40000000800 */
[----:B------:R-:W-:-:S04]  /*2ffa0*/  IADD3 R3, P1, R14, UR6, RZ ;  /* 0x000000060e037c10 */ /* 0x000fc8000ff3e0ff */
[----:B------:R-:W-:-:S05]  /*2ffb0*/  IADD3.X R11, RZ, R15, RZ, P1, !PT ;  /* 0x0000000fff0b7210 */ /* 0x000fca0000ffe4ff */
[----:B------:R-:W-:-:S04]  /*2ffc0*/  IMAD.WIDE.U32 R4, R11, UR4, RZ ;  /* 0x000000040b047c25 */ /* 0x000fc8000f8e00ff */
[----:B------:R-:W-:-:S04]  /*2ffd0*/  IMAD.WIDE.U32 R4, P1, R3, UR5, R4 ;  /* 0x0000000503047c25 */ /* 0x000fc8000f820004 */
[----:B------:R-:W-:Y:S01]  /*2ffe0*/  IMAD.WIDE.U32 R2, R3, UR4, RZ ;  /* 0x0000000403027c25 */ /* 0x000fe2000f8e00ff */
[----:B------:R-:W-:-:S04]  /*2fff0*/  MOV R2, R5 ;  /* 0x0000000500027202 */ /* 0x000fc80000000f00 */
[----:B------:R-:W-:Y:S01]  /*30000*/  IADD3 RZ, P2, R3, R4, RZ ;  /* 0x0000000403ff7210 */ /* 0x000fe20007f5e0ff */
[----:B------:R-:W-:-:S04]  /*30010*/  IMAD.X R3, RZ, RZ, RZ, P1 ;  /* 0x000000ffff037224 */ /* 0x000fc800008e06ff */
[----:B------:R-:W-:-:S08]  /*30020*/  IMAD.WIDE.U32.X R2, R11, UR5, R2, P2 ;  /* 0x000000050b027c25 */ /* 0x000fd000090e0402 */
.L_x_554:
[--C-:B------:R-:W-:Y:S01]  /*30030*/  SHF.R.U64 R10, R2, UR7, R3.reuse ;  /* 0x00000007020a7c19 */ /* 0x100fe20008001203 */
[----:B------:R-:W-:Y:S01]  /*30040*/  ULDC.64 UR4, c[0x0][0x620] ;  /* 0x0001880000047ab9 */ /* 0x000fe20000000a00 */
[----:B------:R-:W-:Y:S01]  /*30050*/  SHF.R.U32.HI R2, RZ, UR7, R3 ;  /* 0x00000007ff027c19 */ /* 0x000fe20008011603 */
[----:B------:R-:W-:Y:S01]  /*30060*/  ULDC.64 UR6, c[0x0][0x640] ;  /* 0x0001900000067ab9 */ /* 0x000fe20000000a00 */
[----:B------:R-:W-:Y:S02]  /*30070*/  IADD3 R11, P1, RZ, -R10, RZ ;  /* 0x8000000aff0b7210 */ /* 0x000fe40007f3e0ff */
[----:B------:R-:W-:Y:S02]  /*30080*/  MOV R3, R15 ;  /* 0x0000000f00037202 */ /* 0x000fe40000000f00 */
[----:B------:R-:W-:Y:S02]  /*30090*/  IADD3.X R2, RZ, ~R2, RZ, P1, !PT ;  /* 0x80000002ff027210 */ /* 0x000fe40000ffe4ff */
[----:B------:R-:W-:-:S03]  /*300a0*/  ISETP.NE.U32.AND P1, PT, RZ, UR6, PT ;  /* 0x00000006ff007c0c */ /* 0x000fc6000bf25070 */
[----:B------:R-:W-:Y:S01]  /*300b0*/  IMAD R2, R2, UR4, RZ ;  /* 0x0000000402027c24 */ /* 0x000fe2000f8e02ff */
[----:B------:R-:W-:-:S03]  /*300c0*/  ISETP.NE.AND.EX P1, PT, RZ, UR7, PT, P1 ;  /* 0x00000007ff007c0c */ /* 0x000fc6000bf25310 */
[----:B------:R-:W-:Y:S02]  /*300d0*/  IMAD R5, R11, UR5, R2 ;  /* 0x000000050b057c24 */ /* 0x000fe4000f8e0202 */
[----:B------:R-:W-:-:S04]  /*300e0*/  IMAD.MOV.U32 R2, RZ, RZ, R14 ;  /* 0x000000ffff027224 */ /* 0x000fc800078e000e */
[----:B------:R-:W-:Y:S01]  /*300f0*/  IMAD.WIDE.U32 R2, R11, UR4, R2 ;  /* 0x000000040b027c25 */ /* 0x000fe2000f8e0002 */
[----:B------:R-:W-:-:S04]  /*30100*/  ULDC UR4, c[0x0][0x618] ;  /* 0x0001860000047ab9 */ /* 0x000fc80000000800 */
[----:B------:R-:W-:-:S04]  /*30110*/  IADD3 R3, R3, R5, RZ ;  /* 0x0000000503037210 */ /* 0x000fc80007ffe0ff */
[--C-:B------:R-:W-:Y:S02]  /*30120*/  SHF.R.U64 R11, R2, UR4, R3.reuse ;  /* 0x00000004020b7c19 */ /* 0x100fe40008001203 */
[----:B------:R-:W-:Y:S01]  /*30130*/  SHF.R.U32.HI R2, RZ, UR4, R3 ;  /* 0x00000004ff027c19 */ /* 0x000fe20008011603 */
[----:B------:R-:W-:-:S03]  /*30140*/  ULDC UR4, c[0x0][0x608] ;  /* 0x0001820000047ab9 */ /* 0x000fc60000000800 */
[--C-:B------:R-:W-:Y:S02]  /*30150*/  SHF.R.U64 R12, R11, UR4, R2.reuse ;  /* 0x000000040b0c7c19 */ /* 0x100fe40008001202 */
[----:B------:R-:W-:Y:S01]  /*30160*/  SHF.R.U32.HI R3, RZ, UR4, R2 ;  /* 0x00000004ff037c19 */ /* 0x000fe20008011602 */
[----:B------:R-:W-:-:S03]  /*30170*/  ULDC UR4, c[0x0][0x658] ;  /* 0x0001960000047ab9 */ /* 0x000fc60000000800 */
[--C-:B------:R-:W-:Y:S02]  /*30180*/  SHF.R.U64 R13, R12, UR4, R3.reuse ;  /* 0x000000040c0d7c19 */ /* 0x100fe40008001203 */
[----:B------:R-:W-:-:S03]  /*30190*/  SHF.R.U32.HI R15, RZ, UR4, R3 ;  /* 0x00000004ff0f7c19 */ /* 0x000fc60008011603 */
[----:B------:R-:W-:Y:S01]  /*301a0*/  IMAD.MOV.U32 R2, RZ, RZ, R13 ;  /* 0x000000ffff027224 */ /* 0x000fe200078e000d */
[----:B------:R-:W-:Y:S01]  /*301b0*/  MOV R3, R15 ;  /* 0x0000000f00037202 */ /* 0x000fe20000000f00 */
[----:B------:R-:W-:Y:S06]  /*301c0*/  @!P1 BRA `(.L_x_555) ;  /* 0x0000000000289947 */ /* 0x000fec0003800000 */
        /* <DEDUP_REMOVED lines=10> */
.L_x_555:
[----:B------:R-:W-:Y:S01]  /*30270*/  ULDC UR4, c[0x0][0x648] ;  /* 0x0001920000047ab9 */ /* 0x000fe20000000800 */
[----:B------:R-:W-:Y:S01]  /*30280*/  LOP3.LUT R12, R12, UR29, RZ, 0xc0, !PT ;  /* 0x0000001d0c0c7c12 */ /* 0x000fe2000f8ec0ff */
[----:B------:R-:W-:Y:S01]  /*30290*/  UISETP.NE.AND UP0, UPT, UR38, URZ, UPT ;  /* 0x0000003f2600728c */ /* 0x000fe2000bf05270 */
[----:B------:R-:W-:Y:S01]  /*302a0*/  SHF.R.U64 R3, R2, UR4, R3 ;  /* 0x0000000402037c19 */ /* 0x000fe20008001203 */
[----:B------:R-:W-:Y:S01]  /*302b0*/  ULDC UR4, c[0x0][0x638] ;  /* 0x00018e0000047ab9 */ /* 0x000fe20000000800 */
[----:B------:R-:W-:Y:S02]  /*302c0*/  IMAD.MOV.U32 R4, RZ, RZ, 0x1 ;  /* 0x00000001ff047424 */ /* 0x000fe400078e00ff */
[C---:B------:R-:W-:Y:S01]  /*302d0*/  IADD3 R2, -R3.reuse, RZ, RZ ;  /* 0x000000ff03027210 */ /* 0x040fe20007ffe1ff */
[----:B------:R-:W-:Y:S01]  /*302e0*/  IMAD R5, R3, UR13, R12 ;  /* 0x0000000d03057c24 */ /* 0x000fe2000f8e020c */
[----:B------:R-:W-:Y:S02]  /*302f0*/  PLOP3.LUT P1, PT, PT, PT, UP0, 0x40, 0x0 ;  /* 0x000000000000781c */ /* 0x000fe40003f2e808 */
[----:B------:R-:W-:Y:S01]  /*30300*/  PLOP3.LUT P2, PT, PT, PT, UP0, 0x40, 0x0 ;  /* 0x000000000000781c */ /* 0x000fe20003f4e808 */
[----:B------:R-:W-:Y:S01]  /*30310*/  IMAD R13, R2, UR4, R13 ;  /* 0x00000004020d7c24 */ /* 0x000fe2000f8e020d */
[----:B------:R-:W-:Y:S01]  /*30320*/  ULDC UR4, c[0x0][0x610] ;  /* 0x0001840000047ab9 */ /* 0x000fe20000000800 */
[----:B------:R-:W-:Y:S01]  /*30330*/  LOP3.LUT R2, R11, UR21, RZ, 0xc0, !PT ;  /* 0x000000150b027c12 */ /* 0x000fe2000f8ec0ff */
[----:B------:R-:W-:Y:S01]  /*30340*/  IMAD R8, R5, UR4, R8 ;  /* 0x0000000405087c24 */ /* 0x000fe2000f8e0208 */
[----:B------:R-:W-:-:S03]  /*30350*/  ULDC UR4, c[0x0][0x600] ;  /* 0x0001800000047ab9 */ /* 0x000fc60000000800 */
[----:B------:R-:W-:-:S05]  /*30360*/  IMAD R13, R13, UR4, R2 ;  /* 0x000000040d0d7c24 */ /* 0x000fca000f8e0202 */
[----:B------:R-:W-:Y:S02]  /*30370*/  SEL R2, R13, R8, P1 ;  /* 0x000000080d027207 */ /* 0x000fe40000800000 */
[----:B------:R-:W-:-:S07]  /*30380*/  SEL R3, R8, R13, P2 ;  /* 0x0000000d08037207 */ /* 0x000fce0001000000 */
.L_x_553:
[----:B------:R-:W-:Y:S05]  /*30390*/  BSYNC B1 ;  /* 0x0000000000017941 */ /* 0x000fea0003800000 */
.L_x_552:
[----:B------:R-:W-:-:S13]  /*303a0*/  LOP3.LUT P1, RZ, R4, 0xff, RZ, 0xc0, !PT ;  /* 0x000000ff04ff7812 */ /* 0x000fda000782c0ff */
[----:B------:R-:W-:Y:S05]  /*303b0*/  @P1 BRA `(.L_x_556) ;  /* 0xfffffff0009c1947 */ /* 0x000fea000383ffff */
[----:B------:R-:W-:Y:S05]  /*303c0*/  BSYNC B0 ;  /* 0x0000000000007941 */ /* 0x000fea0003800000 */
.L_x_544:
[----:B------:R-:W-:-:S03]  /*303d0*/  UMOV UR4, 0xffffffff ;  /* 0xffffffff00047882 */ /* 0x000fc60000000000 */
[----:B------:R-:W-:Y:S05]  /*303e0*/  BRA.DIV UR4, `(.L_x_557) ;  /* 0x00000006041c7947 */ /* 0x000fea000b800000 */
[----:B------:R-:W-:-:S13]  /*303f0*/  ELECT P6, URZ, PT ;  /* 0x00000000003f782f */ /* 0x000fda00038c0000 */
.L_x_571:
[----:B------:R-:W-:Y:S04]  /*30400*/  BSSY B0, `(.L_x_558) ;  /* 0x000002c000007945 */ /* 0x000fe80003800000 */
[----:B------:R-:W-:Y:S05]  /*30410*/  @!P6 BRA `(.L_x_559) ;  /* 0x0000000000a8e947 */ /* 0x000fea0003800000 */
[----:B------:R-:W-:-:S04]  /*30420*/  ULOP3.LUT UR4, UR37, 0x2, URZ, 0xfc, !UPT ;  /* 0x0000000225047892 */ /* 0x000fc8000f8efc3f */
[----:B------:R-:W-:-:S06]  /*30430*/  UISETP.NE.AND UP0, UPT, UR4, 0x3, UPT ;  /* 0x000000030400788c */ /* 0x000fcc000bf05270 */
[----:B------:R-:W-:-:S13]  /*30440*/  PLOP3.LUT P0, PT, PT, PT, UP0, 0x80, 0x0 ;  /* 0x000000000000781c */ /* 0x000fda0003f0f008 */
[----:B------:R-:W-:Y:S05]  /*30450*/  @!P0 BRA `(.L_x_560) ;  /* 0x0000000000048947 */ /* 0x000fea0003800000 */
[----:B------:R-:W-:Y:S01]  /*30460*/  BPT.TRAP 0x1 ;  /* 0x000000040000795c */ /* 0x000fe20000300000 */
.L_x_560:
[----:B------:R-:W0:Y:S01]  /*30470*/  S2R R3, SR_CgaCtaId ;  /* 0x0000000000037919 */ /* 0x000e220000008800 */
[----:B------:R-:W-:-:S04]  /*30480*/  MOV R0, 0x400 ;  /* 0x0000040000007802 */ /* 0x000fc80000000f00 */
[----:B0-----:R-:W-:Y:S02]  /*30490*/  LEA R3, R3, R0, 0x18 ;  /* 0x0000000003037211 */ /* 0x001fe400078ec0ff */
[----:B------:R-:W-:Y:S02]  /*304a0*/  SHF.L.U32 R0, R7, 0x1f, RZ ;  /* 0x0000001f07007819 */ /* 0x000fe400000006ff */
[----:B------:R-:W-:-:S04]  /*304b0*/  IADD3 R3, R3, 0x20, RZ ;  /* 0x0000002003037810 */ /* 0x000fc80007ffe0ff */
[----:B------:R-:W-:-:S04]  /*304c0*/  LEA R5, R6, R3, 0x3 ;  /* 0x0000000306057211 */ /* 0x000fc800078e18ff */
[----:B------:R-:W0:Y:S02]  /*304d0*/  SYNCS.PHASECHK.TRANS64.TRYWAIT P0, [R5+URZ], R0 ;  /* 0x00000000050075a7 */ /* 0x000e24000800017f */
[----:B0-----:R-:W-:Y:S05]  /*304e0*/  @!P0 BRA `(.L_x_561) ;  /* 0x0000000000fc8947 */ /* 0x001fea0003800000 */
.L_x_572:
[----:B------:R-:W-:-:S05]  /*304f0*/  VIADD R6, R6, 0x1 ;  /* 0x0000000106067836 */ /* 0x000fca0000000000 */
[----:B------:R-:W-:-:S04]  /*30500*/  ISETP.NE.AND P0, PT, R6, 0x4, PT ;  /* 0x000000040600780c */ /* 0x000fc80003f05270 */
[----:B0-----:R-:W-:Y:S02]  /*30510*/  SEL R0, RZ, 0x1, P0 ;  /* 0x00000001ff007807 */ /* 0x001fe40000000000 */
[----:B------:R-:W-:Y:S02]  /*30520*/  SEL R6, R6, RZ, P0 ;  /* 0x000000ff06067207 */ /* 0x000fe40000000000 */
[----:B------:R-:W-:Y:S02]  /*30530*/  LOP3.LUT R7, R7, R0, RZ, 0x3c, !PT ;  /* 0x0000000007077212 */ /* 0x000fe400078e3cff */
[----:B------:R-:W-:Y:S02]  /*30540*/  LEA R5, R6, R3, 0x3 ;  /* 0x0000000306057211 */ /* 0x000fe400078e18ff */
[----:B------:R-:W-:-:S04]  /*30550*/  SHF.L.U32 R0, R7, 0x1f, RZ ;  /* 0x0000001f07007819 */ /* 0x000fc800000006ff */
[----:B------:R-:W0:Y:S02]  /*30560*/  SYNCS.PHASECHK.TRANS64.TRYWAIT P0, [R5+URZ], R0 ;  /* 0x00000000050075a7 */ /* 0x000e24000800017f */
[----:B0-----:R-:W-:Y:S05]  /*30570*/  @!P0 BRA `(.L_x_562) ;  /* 0x0000000000ec8947 */ /* 0x001fea0003800000 */
.L_x_573:
[----:B0-----:R-:W-:-:S04]  /*30580*/  IADD3 R0, R6, 0x1, RZ ;  /* 0x0000000106007810 */ /* 0x001fc80007ffe0ff */
[----:B------:R-:W-:-:S04]  /*30590*/  ISETP.NE.AND P0, PT, R0, 0x4, PT ;  /* 0x000000040000780c */ /* 0x000fc80003f05270 */
[----:B------:R-:W-:Y:S02]  /*305a0*/  SEL R2, RZ, 0x1, P0 ;  /* 0x00000001ff027807 */ /* 0x000fe40000000000 */
[----:B------:R-:W-:Y:S02]  /*305b0*/  SEL R4, R0, RZ, P0 ;  /* 0x000000ff00047207 */ /* 0x000fe40000000000 */
[----:B------:R-:W-:-:S03]  /*305c0*/  LOP3.LUT R7, R7, R2, RZ, 0x3c, !PT ;  /* 0x0000000207077212 */ /* 0x000fc600078e3cff */
[----:B------:R-:W-:Y:S01]  /*305d0*/  IMAD R5, R4, 0x8, R3 ;  /* 0x0000000804057824 */ /* 0x000fe200078e0203 */
[----:B------:R-:W-:-:S04]  /*305e0*/  SHF.L.U32 R0, R7, 0x1f, RZ ;  /* 0x0000001f07007819 */ /* 0x000fc800000006ff */
[----:B------:R-:W0:Y:S02]  /*305f0*/  SYNCS.PHASECHK.TRANS64.TRYWAIT P0, [R5+URZ], R0 ;  /* 0x00000000050075a7 */ /* 0x000e24000800017f */
[----:B0-----:R-:W-:Y:S05]  /*30600*/  @!P0 BRA `(.L_x_563) ;  /* 0x0000000000dc8947 */ /* 0x001fea0003800000 */
.L_x_574:
[----:B0-----:R-:W-:-:S04]  /*30610*/  IADD3 R0, R4, 0x1, RZ ;  /* 0x0000000104007810 */ /* 0x001fc80007ffe0ff */
[----:B------:R-:W-:-:S04]  /*30620*/  ISETP.NE.AND P0, PT, R0, 0x4, PT ;  /* 0x000000040000780c */ /* 0x000fc80003f05270 */
[----:B------:R-:W-:Y:S02]  /*30630*/  SEL R2, RZ, 0x1, P0 ;  /* 0x00000001ff027807 */ /* 0x000fe40000000000 */
[----:B------:R-:W-:Y:S02]  /*30640*/  SEL R0, R0, RZ, P0 ;  /* 0x000000ff00007207 */ /* 0x000fe40000000000 */
[----:B------:R-:W-:Y:S02]  /*30650*/  LOP3.LUT R2, R7, R2, RZ, 0x3c, !PT ;  /* 0x0000000207027212 */ /* 0x000fe400078e3cff */
[----:B------:R-:W-:Y:S02]  /*30660*/  LEA R3, R0, R3, 0x3 ;  /* 0x0000000300037211 */ /* 0x000fe400078e18ff */
[----:B------:R-:W-:-:S07]  /*30670*/  SHF.L.U32 R0, R2, 0x1f, RZ ;  /* 0x0000001f02007819 */ /* 0x000fce00000006ff */
.L_x_564:
[----:B0-----:R0:W1:Y:S02]  /*30680*/  SYNCS.PHASECHK.TRANS64.TRYWAIT P0, [R3+URZ], R0 ;  /* 0x00000000030075a7 */ /* 0x001064000800017f */
[----:B-1----:R-:W-:Y:S05]  /*30690*/  @!P0 NANOSLEEP.SYNCS 0x989680 ;  /* 0x009896800000895d */ /* 0x002fea0003900000 */
[----:B------:R-:W1:Y:S02]  /*306a0*/  @!P0 SYNCS.PHASECHK.TRANS64 P0, [R3+URZ], R0 ;  /* 0x00000000030085a7 */ /* 0x000e64000800007f */
[----:B-1----:R-:W-:Y:S05]  /*306b0*/  @!P0 BRA `(.L_x_564) ;  /* 0xfffffffc00f08947 */ /* 0x002fea000383ffff */
.L_x_559:
[----:B------:R-:W-:Y:S05]  /*306c0*/  BSYNC B0 ;  /* 0x0000000000007941 */ /* 0x000fea0003800000 */
.L_x_558:
[----:B------:R-:W-:Y:S05]  /*306d0*/  EXIT ;  /* 0x000000000000794d */ /* 0x000fea0003800000 */
.L_x_17:
[----:B-1----:R1:W4:Y:S02]  /*306e0*/  SYNCS.PHASECHK.TRANS64.TRYWAIT P1, [R3+URZ], R0 ;  /* 0x00000000030075a7 */ /* 0x002324000802017f */
[----:B----4-:R-:W-:Y:S05]  /*306f0*/  @!P1 NANOSLEEP.SYNCS 0x989680 ;  /* 0x009896800000995d */ /* 0x010fea0003900000 */
[----:B------:R-:W4:Y:S02]  /*30700*/  @!P1 SYNCS.PHASECHK.TRANS64 P1, [R3+URZ], R0 ;  /* 0x00000000030095a7 */ /* 0x000f24000802007f */
[----:B----4-:R-:W-:Y:S05]  /*30710*/  @!P1 BRA `(.L_x_17) ;  /* 0xfffffffc00f09947 */ /* 0x010fea000383ffff */
[----:B------:R-:W-:Y:S05]  /*30720*/  BRA `(.L_x_16) ;  /* 0xfffffd0c003c7947 */ /* 0x000fea000383ffff */
.L_x_22:
[----:B-1----:R-:W-:-:S04]  /*30730*/  IMAD.U32 R4, RZ, RZ, UR10 ;  /* 0x0000000aff047e24 */ /* 0x002fc8000f8e00ff */
[----:B------:R1:W2:Y:S03]  /*30740*/  SYNCS.PHASECHK.TRANS64.TRYWAIT P1, [R4+URZ], R3 ;  /* 0x00000003040075a7 */ /* 0x0002a6000802017f */
[----:B--2---:R-:W-:Y:S05]  /*30750*/  @!P1 NANOSLEEP.SYNCS 0x989680 ;  /* 0x009896800000995d */ /* 0x004fea0003900000 */
[----:B------:R-:W2:Y:S02]  /*30760*/  @!P1 SYNCS.PHASECHK.TRANS64 P1, [R4+URZ], R3 ;  /* 0x00000003040095a7 */ /* 0x000ea4000802007f */
[----:B--2---:R-:W-:Y:S05]  /*30770*/  @!P1 BRA `(.L_x_22) ;  /* 0xfffffffc00ec9947 */ /* 0x004fea000383ffff */
[----:B------:R-:W-:Y:S05]  /*30780*/  BRA `(.L_x_21) ;  /* 0xfffffe00009c7947 */ /* 0x000fea000383ffff */
.L_x_545:
[----:B------:R-:W-:Y:S01]  /*30790*/  BSSY B1, `(.L_x_565) ;  /* 0x0000006000017945 */ /* 0x000fe20003800000 */
[----:B------:R-:W-:-:S07]  /*307a0*/  MOV R15, 0xffffffff ;  /* 0xffffffff000f7802 */ /* 0x000fce0000000f00 */
[----:B------:R-:W-:Y:S05]  /*307b0*/  WARPSYNC.COLLECTIVE R15, `(.L_x_566) ;  /* 0x000000000f0c7348 */ /* 0x000fea0003c00000 */
[----:B------:R-:W-:Y:S02]  /*307c0*/  ELECT P6, UR62, PT ;  /* 0x00000000003e782f */ /* 0x000fe400038c0000 */
[----:B------:R-:W-:Y:S01]  /*307d0*/  MOV R14, UR62 ;  /* 0x0000003e000e7c02 */ /* 0x000fe20008000f00 */
[----:B------:R-:W-:Y:S10]  /*307e0*/  ENDCOLLECTIVE ;  /* 0x000000000000791b */ /* 0x000ff40003800000 */
.L_x_566:
[----:B------:R-:W-:Y:S05]  /*307f0*/  BSYNC B1 ;  /* 0x0000000000017941 */ /* 0x000fea0003800000 */
.L_x_565:
[----:B------:R-:W-:Y:S05]  /*30800*/  BRA `(.L_x_567) ;  /* 0xffffffec00947947 */ /* 0x000fea000383ffff */
.L_x_548:
[----:B-1----:R1:W2:Y:S02]  /*30810*/  SYNCS.PHASECHK.TRANS64.TRYWAIT P1, [R14+URZ+0x20], R11 ;  /* 0x0000200b0e0075a7 */ /* 0x0022a4000802017f */
[----:B--2---:R-:W-:Y:S05]  /*30820*/  @!P1 NANOSLEEP.SYNCS 0x989680 ;  /* 0x009896800000995d */ /* 0x004fea0003900000 */
[----:B------:R-:W2:Y:S02]  /*30830*/  @!P1 SYNCS.PHASECHK.TRANS64 P1, [R14+URZ+0x20], R11 ;  /* 0x0000200b0e0095a7 */ /* 0x000ea4000802007f */
[----:B--2---:R-:W-:Y:S05]  /*30840*/  @!P1 BRA `(.L_x_548) ;  /* 0xfffffffc00f09947 */ /* 0x004fea000383ffff */
[----:B------:R-:W-:Y:S05]  /*30850*/  BRA `(.L_x_568) ;  /* 0xffffffec00c87947 */ /* 0x000fea000383ffff */
.L_x_557:
[----:B------:R-:W-:Y:S01]  /*30860*/  BSSY B0, `(.L_x_569) ;  /* 0x0000006000007945 */ /* 0x000fe20003800000 */
[----:B------:R-:W-:-:S07]  /*30870*/  MOV R15, 0xffffffff ;  /* 0xffffffff000f7802 */ /* 0x000fce0000000f00 */
[----:B------:R-:W-:Y:S05]  /*30880*/  WARPSYNC.COLLECTIVE R15, `(.L_x_570) ;  /* 0x000000000f0c7348 */ /* 0x000fea0003c00000 */
[----:B------:R-:W-:Y:S02]  /*30890*/  ELECT P6, UR62, PT ;  /* 0x00000000003e782f */ /* 0x000fe400038c0000 */
[----:B------:R-:W-:Y:S01]  /*308a0*/  MOV R14, UR62 ;  /* 0x0000003e000e7c02 */ /* 0x000fe20008000f00 */
[----:B------:R-:W-:Y:S10]  /*308b0*/  ENDCOLLECTIVE ;  /* 0x000000000000791b */ /* 0x000ff40003800000 */
.L_x_570:
[----:B------:R-:W-:Y:S05]  /*308c0*/  BSYNC B0 ;  /* 0x0000000000007941 */ /* 0x000fea0003800000 */
.L_x_569:
[----:B------:R-:W-:Y:S05]  /*308d0*/  BRA `(.L_x_571) ;  /* 0xfffffff800c87947 */ /* 0x000fea000383ffff */
.L_x_561:
[----:B0-----:R0:W1:Y:S02]  /*308e0*/  SYNCS.PHASECHK.TRANS64.TRYWAIT P0, [R5+URZ], R0 ;  /* 0x00000000050075a7 */ /* 0x001064000800017f */
[----:B-1----:R-:W-:Y:S05]  /*308f0*/  @!P0 NANOSLEEP.SYNCS 0x989680 ;  /* 0x009896800000895d */ /* 0x002fea0003900000 */
[----:B------:R-:W1:Y:S02]  /*30900*/  @!P0 SYNCS.PHASECHK.TRANS64 P0, [R5+URZ], R0 ;  /* 0x00000000050085a7 */ /* 0x000e64000800007f */
[----:B-1----:R-:W-:Y:S05]  /*30910*/  @!P0 BRA `(.L_x_561) ;  /* 0xfffffffc00f08947 */ /* 0x002fea000383ffff */
[----:B------:R-:W-:Y:S05]  /*30920*/  BRA `(.L_x_572) ;  /* 0xfffffff800f07947 */ /* 0x000fea000383ffff */
.L_x_562:
[----:B0-----:R0:W1:Y:S02]  /*30930*/  SYNCS.PHASECHK.TRANS64.TRYWAIT P0, [R5+URZ], R0 ;  /* 0x00000000050075a7 */ /* 0x001064000800017f */
[----:B-1----:R-:W-:Y:S05]  /*30940*/  @!P0 NANOSLEEP.SYNCS 0x989680 ;  /* 0x009896800000895d */ /* 0x002fea0003900000 */
[----:B------:R-:W1:Y:S02]  /*30950*/  @!P0 SYNCS.PHASECHK.TRANS64 P0, [R5+URZ], R0 ;  /* 0x00000000050085a7 */ /* 0x000e64000800007f */
[----:B-1----:R-:W-:Y:S05]  /*30960*/  @!P0 BRA `(.L_x_562) ;  /* 0xfffffffc00f08947 */ /* 0x002fea000383ffff */
[----:B------:R-:W-:Y:S05]  /*30970*/  BRA `(.L_x_573) ;  /* 0xfffffffc00007947 */ /* 0x000fea000383ffff */
.L_x_563:
[----:B0-----:R0:W1:Y:S02]  /*30980*/  SYNCS.PHASECHK.TRANS64.TRYWAIT P0, [R5+URZ], R0 ;  /* 0x00000000050075a7 */ /* 0x001064000800017f */
[----:B-1----:R-:W-:Y:S05]  /*30990*/  @!P0 NANOSLEEP.SYNCS 0x989680 ;  /* 0x009896800000895d */ /* 0x002fea0003900000 */
[----:B------:R-:W1:Y:S02]  /*309a0*/  @!P0 SYNCS.PHASECHK.TRANS64 P0, [R5+URZ], R0 ;  /* 0x00000000050085a7 */ /* 0x000e64000800007f */
[----:B-1----:R-:W-:Y:S05]  /*309b0*/  @!P0 BRA `(.L_x_563) ;  /* 0xfffffffc00f08947 */ /* 0x002fea000383ffff */
[----:B------:R-:W-:Y:S05]  /*309c0*/  BRA `(.L_x_574) ;  /* 0xfffffffc00107947 */ /* 0x000fea000383ffff */
.L_x_575:
[----:B------:R-:W-:-:S00]  /*309d0*/  BRA `(.L_x_575) ;  /* 0xfffffffc00fc7947 */ /* 0x000fc0000383ffff */
[----:B------:R-:W-:-:S00]  /*309e0*/  NOP ;  /* 0x0000000000007918 */ /* 0x000fc00000000000 */
        /* <DEDUP_REMOVED lines=9> */
.L_x_576:


//--------------------- .nv.global.init           --------------------------
	.section	.nv.global.init,"aw",@progbits
.nv.global.init:
	.type		$str$22,@object
	.size		$str$22,($str$23 - $str$22)
$str$22:
        /*0000*/ 	.byte	0x6b, 0x5f, 0x74, 0x69, 0x6c, 0x65, 0x5f, 0x63, 0x6f, 0x75, 0x6e, 0x74, 0x20, 0x3e, 0x3d, 0x20
        /*0010*/ 	.byte	0x31, 0x00
	.type		$str$23,@object
	.size		$str$23,(__unnamed_1 - $str$23)
$str$23:
        /*0012*/ 	.byte	0x2f, 0x74, 0x6d, 0x70, 0x2f, 0x63, 0x75, 0x74, 0x6c, 0x61, 0x73, 0x73, 0x5f, 0x73, 0x77, 0x65
        /*0022*/ 	.byte	0x65, 0x70, 0x5f, 0x73, 0x72, 0x63, 0x2f, 0x69, 0x6e, 0x63, 0x6c, 0x75, 0x64, 0x65, 0x2f, 0x63
        /*0032*/ 	.byte	0x75, 0x74, 0x6c, 0x61, 0x73, 0x73, 0x2f, 0x67, 0x65, 0x6d, 0x6d, 0x2f, 0x63, 0x6f, 0x6c, 0x6c
        /*0042*/ 	.byte	0x65, 0x63, 0x74, 0x69, 0x76, 0x65, 0x2f, 0x73, 0x6d, 0x39, 0x30, 0x5f, 0x6d, 0x6d, 0x61, 0x5f
        /*0052*/ 	.byte	0x74, 0x6d, 0x61, 0x5f, 0x67, 0x6d, 0x6d, 0x61, 0x5f, 0x73, 0x73, 0x5f, 0x77, 0x61, 0x72, 0x70
        /*0062*/ 	.byte	0x73, 0x70, 0x65, 0x63, 0x69, 0x61, 0x6c, 0x69, 0x7a, 0x65, 0x64, 0x2e, 0x68, 0x70, 0x70, 0x00
	.type		__unnamed_1,@object
	.size		__unnamed_1,(.L_0 - __unnamed_1)
__unnamed_1:
        /* <DEDUP_REMOVED lines=176> */
        /*0b72*/ 	.byte	0x6e, 0x74, 0x69, 0x74, 0x79, 0x5d, 0x00
.L_0:


//--------------------- .nv.shared._ZN7cutlass13device_kernelINS_4gemm6kernel13GemmUniversalIN4cute5tupleIJiiiiEEENS1_10collective13CollectiveMmaINS1_34MainloopSm90TmaGmmaWarpSpecializedILi4ENS5_IJNS4_1CILi1EEESB_SB_EEENS1_35KernelTmaWarpSpecializedCooperativeEEENS5_IJNSA_ILi256EEESF_NSA_ILi128EEEEEEfNS5_IJlSB_lEEEfSI_NS4_8TiledMMAINS4_8MMA_AtomIJNS4_4SM904GMMA30MMA_64x256x8_F32TF32TF32_SS_TNILNSM_7ScaleInE1ELSO_1EEEEEENS4_6LayoutINS5_IJNSA_ILi2EEESB_SB_EEENS5_IJSB_NSA_ILi0EEESU_EEEEENS5_IJNS4_10UnderscoreESX_SX_EEEEENS4_13SM90_TMA_LOADENS4_14ComposedLayoutINS4_7SwizzleILi3ELi4ELi3EEENS4_18smem_ptr_flag_bitsILi32EEENSR_INS5_IJNSA_ILi8EEENSA_ILi32EEEEEENS5_IJS17_SB_EEEEEEEvNS4_8identityES10_S1B_vS1C_EENS_8epilogue10collective6detail29Sm90TmaWarpSpecializedAdapterINS1F_15DefaultEpilogueIfSI_SI_NS1E_6thread17LinearCombinationIfLi1EffLNS1J_9ScaleType4KindE0ELNS_15FloatRoundStyleE2EfEENS1_15EpilogueDefaultEEEEEvvEEEEvNT_6ParamsE --------------------------
	.section	.nv.shared._ZN7cutlass13device_kernelINS_4gemm6kernel13GemmUniversalIN4cute5tupleIJiiiiEEENS1_10collective13CollectiveMmaINS1_34MainloopSm90TmaGmmaWarpSpecializedILi4ENS5_IJNS4_1CILi1EEESB_SB_EEENS1_35KernelTmaWarpSpecializedCooperativeEEENS5_IJNSA_ILi256EEESF_NSA_ILi128EEEEEEfNS5_IJlSB_lEEEfSI_NS4_8TiledMMAINS4_8MMA_AtomIJNS4_4SM904GMMA30MMA_64x256x8_F32TF32TF32_SS_TNILNSM_7ScaleInE1ELSO_1EEEEEENS4_6LayoutINS5_IJNSA_ILi2EEESB_SB_EEENS5_IJSB_NSA_ILi0EEESU_EEEEENS5_IJNS4_10UnderscoreESX_SX_EEEEENS4_13SM90_TMA_LOADENS4_14ComposedLayoutINS4_7SwizzleILi3ELi4ELi3EEENS4_18smem_ptr_flag_bitsILi32EEENSR_INS5_IJNSA_ILi8EEENSA_ILi32EEEEEENS5_IJS17_SB_EEEEEEEvNS4_8identityES10_S1B_vS1C_EENS_8epilogue10collective6detail29Sm90TmaWarpSpecializedAdapterINS1F_15DefaultEpilogueIfSI_SI_NS1E_6thread17LinearCombinationIfLi1EffLNS1J_9ScaleType4KindE0ELNS_15FloatRoundStyleE2EfEENS1_15EpilogueDefaultEEEEEvvEEEEvNT_6ParamsE,"aw",@nobits
	.sectionflags	@""
	.align	16
	.zero		1024


//--------------------- .nv.shared.reserved.0     --------------------------
	.section	.nv.shared.reserved.0,"aw",@nobits
	.weak		__nv_reservedSMEM_offset_0_alias
	.size		__nv_reservedSMEM_offset_0_alias, 0, 0
	.other		__nv_reservedSMEM_offset_0_alias,@"STO_CUDA_RESERVED_SHARED STV_DEFAULT"
__nv_reservedSMEM_offset_0_alias:
	.zero		0


//--------------------- .nv.global                --------------------------
	.section	.nv.global,"aw",@nobits
.nv.global:
	.type		_ZN40_INTERNAL_5f89c262_4_k_cu_2e371060_207744cute1_E,@object
	.size		_ZN40_INTERNAL_5f89c262_4_k_cu_2e371060_207744cute1_E,(_ZN40_INTERNAL_5f89c262_4_k_cu_2e371060_207744cuda3std3__45__cpo6cbeginE - _ZN40_INTERNAL_5f89c262_4_k_cu_2e371060_207744cute1_E)
_ZN40_INTERNAL_5f89c262_4_k_cu_2e371060_207744cute1_E:
	.zero		1
	.type		_ZN40_INTERNAL_5f89c262_4_k_cu_2e371060_207744cuda3std3__45__cpo6cbeginE,@object
	.size		_ZN40_INTERNAL_5f89c262_4_k_cu_2e371060_207744cuda3std3__45__cpo6cbeginE,(_ZN40_INTERNAL_5f89c262_4_k_cu_2e371060_207744cuda3std3__48in_placeE - _ZN40_INTERNAL_5f89c262_4_k_cu_2e371060_207744cuda3std3__45__cpo6cbeginE)
_ZN40_INTERNAL_5f89c262_4_k_cu_2e371060_207744cuda3std3__45__cpo6cbeginE:
	.zero		1
	.type		_ZN40_INTERNAL_5f89c262_4_k_cu_2e371060_207744cuda3std3__48in_placeE,@object
	.size		_ZN40_INTERNAL_5f89c262_4_k_cu_2e371060_207744cuda3std3__48in_placeE,(_ZN40_INTERNAL_5f89c262_4_k_cu_2e371060_207744cuda3std6ranges3__45__cpo9iter_moveE - _ZN40_INTERNAL_5f89c262_4_k_cu_2e371060_207744cuda3std3__48in_placeE)
_ZN40_INTERNAL_5f89c262_4_k_cu_2e371060_207744cuda3std3__48in_placeE:
	.zero		1
	.type		_ZN40_INTERNAL_5f89c262_4_k_cu_2e371060_207744cuda3std6ranges3__45__cpo9iter_moveE,@object
	.size		_ZN40_INTERNAL_5f89c262_4_k_cu_2e371060_207744cuda3std6ranges3__45__cpo9iter_moveE,(_ZN40_INTERNAL_5f89c262_4_k_cu_2e371060_207744cuda3std3__45__cpo5beginE - _ZN40_INTERNAL_5f89c262_4_k_cu_2e371060_207744cuda3std6ranges3__45__cpo9iter_moveE)
_ZN40_INTERNAL_5f89c262_4_k_cu_2e371060_207744cuda3std6ranges3__45__cpo9iter_moveE:
	.zero		1
	.type		_ZN40_INTERNAL_5f89c262_4_k_cu_2e371060_207744cuda3std3__45__cpo5beginE,@object
	.size		_ZN40_INTERNAL_5f89c262_4_k_cu_2e371060_207744cuda3std3__45__cpo5beginE,(_ZN40_INTERNAL_5f89c262_4_k_cu_2e371060_207744cuda3std3__442_GLOBAL__N__5f89c262_4_k_cu_2e371060_207746ignoreE - _ZN40_INTERNAL_5f89c262_4_k_cu_2e371060_207744cuda3std3__45__cpo5beginE)
_ZN40_INTERNAL_5f89c262_4_k_cu_2e371060_207744cuda3std3__45__cpo5beginE:
	.zero		1
	.type		_ZN40_INTERNAL_5f89c262_4_k_cu_2e371060_207744cuda3std3__442_GLOBAL__N__5f89c262_4_k_cu_2e371060_207746ignoreE,@object
	.size		_ZN40_INTERNAL_5f89c262_4_k_cu_2e371060_207744cuda3std3__442_GLOBAL__N__5f89c262_4_k_cu_2e371060_207746ignoreE,(_ZN40_INTERNAL_5f89c262_4_k_cu_2e371060_207744cute7productE - _ZN40_INTERNAL_5f89c262_4_k_cu_2e371060_207744cuda3std3__442_GLOBAL__N__5f89c262_4_k_cu_2e371060_207746ignoreE)
_ZN40_INTERNAL_5f89c262_4_k_cu_2e371060_207744cuda3std3__442_GLOBAL__N__5f89c262_4_k_cu_2e371060_207746ignoreE:
	.zero		1
	.type		_ZN40_INTERNAL_5f89c262_4_k_cu_2e371060_207744cute7productE,@object
	.size		_ZN40_INTERNAL_5f89c262_4_k_cu_2e371060_207744cute7productE,(_ZN40_INTERNAL_5f89c262_4_k_cu_2e371060_207744cuda3std3__45__cpo3endE - _ZN40_INTERNAL_5f89c262_4_k_cu_2e371060_207744cute7productE)
_ZN40_INTERNAL_5f89c262_4_k_cu_2e371060_207744cute7productE:
	.zero		1
	.type		_ZN40_INTERNAL_5f89c262_4_k_cu_2e371060_207744cuda3std3__45__cpo3endE,@object
	.size		_ZN40_INTERNAL_5f89c262_4_k_cu_2e371060_207744cuda3std3__45__cpo3endE,(_ZN40_INTERNAL_5f89c262_4_k_cu_2e371060_207744cuda3std3__419piecewise_constructE - _ZN40_INTERNAL_5f89c262_4_k_cu_2e371060_207744cuda3std3__45__cpo3endE)
_ZN40_INTERNAL_5f89c262_4_k_cu_2e371060_207744cuda3std3__45__cpo3endE:
	.zero		1
	.type		_ZN40_INTERNAL_5f89c262_4_k_cu_2e371060_207744cuda3std3__419piecewise_constructE,@object
	.size		_ZN40_INTERNAL_5f89c262_4_k_cu_2e371060_207744cuda3std3__419piecewise_constructE,(_ZN40_INTERNAL_5f89c262_4_k_cu_2e371060_207744cuda3std3__45__cpo4cendE - _ZN40_INTERNAL_5f89c262_4_k_cu_2e371060_207744cuda3std3__419piecewise_constructE)
_ZN40_INTERNAL_5f89c262_4_k_cu_2e371060_207744cuda3std3__419piecewise_constructE:
	.zero		1
	.type		_ZN40_INTERNAL_5f89c262_4_k_cu_2e371060_207744cuda3std3__45__cpo4cendE,@object
	.size		_ZN40_INTERNAL_5f89c262_4_k_cu_2e371060_207744cuda3std3__45__cpo4cendE,(_ZN40_INTERNAL_5f89c262_4_k_cu_2e371060_207744cuda3std6ranges3__45__cpo4swapE - _ZN40_INTERNAL_5f89c262_4_k_cu_2e371060_207744cuda3std3__45__cpo4cendE)
_ZN40_INTERNAL_5f89c262_4_k_cu_2e371060_207744cuda3std3__45__cpo4cendE:
	.zero		1
	.type		_ZN40_INTERNAL_5f89c262_4_k_cu_2e371060_207744cuda3std6ranges3__45__cpo4swapE,@object
	.size		_ZN40_INTERNAL_5f89c262_4_k_cu_2e371060_207744cuda3std6ranges3__45__cpo4swapE,(.L_8 - _ZN40_INTERNAL_5f89c262_4_k_cu_2e371060_207744cuda3std6ranges3__45__cpo4swapE)
_ZN40_INTERNAL_5f89c262_4_k_cu_2e371060_207744cuda3std6ranges3__45__cpo4swapE:
	.zero		1
.L_8:


//--------------------- .nv.constant0._ZN7cutlass13device_kernelINS_4gemm6kernel13GemmUniversalIN4cute5tupleIJiiiiEEENS1_10collective13CollectiveMmaINS1_34MainloopSm90TmaGmmaWarpSpecializedILi4ENS5_IJNS4_1CILi1EEESB_SB_EEENS1_35KernelTmaWarpSpecializedCooperativeEEENS5_IJNSA_ILi256EEESF_NSA_ILi128EEEEEEfNS5_IJlSB_lEEEfSI_NS4_8TiledMMAINS4_8MMA_AtomIJNS4_4SM904GMMA30MMA_64x256x8_F32TF32TF32_SS_TNILNSM_7ScaleInE1ELSO_1EEEEEENS4_6LayoutINS5_IJNSA_ILi2EEESB_SB_EEENS5_IJSB_NSA_ILi0EEESU_EEEEENS5_IJNS4_10UnderscoreESX_SX_EEEEENS4_13SM90_TMA_LOADENS4_14ComposedLayoutINS4_7SwizzleILi3ELi4ELi3EEENS4_18smem_ptr_flag_bitsILi32EEENSR_INS5_IJNSA_ILi8EEENSA_ILi32EEEEEENS5_IJS17_SB_EEEEEEEvNS4_8identityES10_S1B_vS1C_EENS_8epilogue10collective6detail29Sm90TmaWarpSpecializedAdapterINS1F_15DefaultEpilogueIfSI_SI_NS1E_6thread17LinearCombinationIfLi1EffLNS1J_9ScaleType4KindE0ELNS_15FloatRoundStyleE2EfEENS1_15EpilogueDefaultEEEEEvvEEEEvNT_6ParamsE --------------------------
	.section	.nv.constant0._ZN7cutlass13device_kernelINS_4gemm6kernel13GemmUniversalIN4cute5tupleIJiiiiEEENS1_10collective13CollectiveMmaINS1_34MainloopSm90TmaGmmaWarpSpecializedILi4ENS5_IJNS4_1CILi1EEESB_SB_EEENS1_35KernelTmaWarpSpecializedCooperativeEEENS5_IJNSA_ILi256EEESF_NSA_ILi128EEEEEEfNS5_IJlSB_lEEEfSI_NS4_8TiledMMAINS4_8MMA_AtomIJNS4_4SM904GMMA30MMA_64x256x8_F32TF32TF32_SS_TNILNSM_7ScaleInE1ELSO_1EEEEEENS4_6LayoutINS5_IJNSA_ILi2EEESB_SB_EEENS5_IJSB_NSA_ILi0EEESU_EEEEENS5_IJNS4_10UnderscoreESX_SX_EEEEENS4_13SM90_TMA_LOADENS4_14ComposedLayoutINS4_7SwizzleILi3ELi4ELi3EEENS4_18smem_ptr_flag_bitsILi32EEENSR_INS5_IJNSA_ILi8EEENSA_ILi32EEEEEENS5_IJS17_SB_EEEEEEEvNS4_8identityES10_S1B_vS1C_EENS_8epilogue10collective6detail29Sm90TmaWarpSpecializedAdapterINS1F_15DefaultEpilogueIfSI_SI_NS1E_6thread17LinearCombinationIfLi1EffLNS1J_9ScaleType4KindE0ELNS_15FloatRoundStyleE2EfEENS1_15EpilogueDefaultEEEEEvvEEEEvNT_6ParamsE,"a",@progbits
	.sectionflags	@""
	.align	4
.nv.constant0._ZN7cutlass13device_kernelINS_4gemm6kernel13GemmUniversalIN4cute5tupleIJiiiiEEENS1_10collective13CollectiveMmaINS1_34MainloopSm90TmaGmmaWarpSpecializedILi4ENS5_IJNS4_1CILi1EEESB_SB_EEENS1_35KernelTmaWarpSpecializedCooperativeEEENS5_IJNSA_ILi256EEESF_NSA_ILi128EEEEEEfNS5_IJlSB_lEEEfSI_NS4_8TiledMMAINS4_8MMA_AtomIJNS4_4SM904GMMA30MMA_64x256x8_F32TF32TF32_SS_TNILNSM_7ScaleInE1ELSO_1EEEEEENS4_6LayoutINS5_IJNSA_ILi2EEESB_SB_EEENS5_IJSB_NSA_ILi0EEESU_EEEEENS5_IJNS4_10UnderscoreESX_SX_EEEEENS4_13SM90_TMA_LOADENS4_14ComposedLayoutINS4_7SwizzleILi3ELi4ELi3EEENS4_18smem_ptr_flag_bitsILi32EEENSR_INS5_IJNSA_ILi8EEENSA_ILi32EEEEEENS5_IJS17_SB_EEEEEEEvNS4_8identityES10_S1B_vS1C_EENS_8epilogue10collective6detail29Sm90TmaWarpSpecializedAdapterINS1F_15DefaultEpilogueIfSI_SI_NS1E_6thread17LinearCombinationIfLi1EffLNS1J_9ScaleType4KindE0ELNS_15FloatRoundStyleE2EfEENS1_15EpilogueDefaultEEEEEvvEEEEvNT_6ParamsE:
	.zero		1664


//--------------------- SYMBOLS --------------------------

	.type		.nv.reservedSmem.offset0,@object
	.size		.nv.reservedSmem.offset0,0x4
	.type		__assertfail,@function
